//
// Generated by NVIDIA NVVM Compiler
//
// Compiler Build ID: CL-36424714
// Cuda compilation tools, release 13.0, V13.0.88
// Based on NVVM 20.0.0
//

.version 9.0
.target sm_100
.address_size 64

	// .globl	_Z17stack_test_kernelP5StackiPbS1_Pi

.visible .entry _Z17stack_test_kernelP5StackiPbS1_Pi(
	.param .u64 .ptr .align 1 _Z17stack_test_kernelP5StackiPbS1_Pi_param_0,
	.param .u32 _Z17stack_test_kernelP5StackiPbS1_Pi_param_1,
	.param .u64 .ptr .align 1 _Z17stack_test_kernelP5StackiPbS1_Pi_param_2,
	.param .u64 .ptr .align 1 _Z17stack_test_kernelP5StackiPbS1_Pi_param_3,
	.param .u64 .ptr .align 1 _Z17stack_test_kernelP5StackiPbS1_Pi_param_4
)
{
	.reg .pred 	%p<27>;
	.reg .b16 	%rs<9>;
	.reg .b32 	%r<48>;
	.reg .b64 	%rd<130>;

	ld.param.u64 	%rd52, [_Z17stack_test_kernelP5StackiPbS1_Pi_param_0];
	ld.param.u32 	%r5, [_Z17stack_test_kernelP5StackiPbS1_Pi_param_1];
	ld.param.u64 	%rd53, [_Z17stack_test_kernelP5StackiPbS1_Pi_param_2];
	ld.param.u64 	%rd55, [_Z17stack_test_kernelP5StackiPbS1_Pi_param_4];
	cvta.to.global.u64 	%rd1, %rd52;
	mov.u32 	%r6, %ctaid.x;
	mov.u32 	%r7, %ntid.x;
	mov.u32 	%r8, %tid.x;
	mad.lo.s32 	%r1, %r6, %r7, %r8;
	setp.ge.s32 	%p1, %r1, %r5;
	@%p1 bra 	$L__BB0_45;
	and.b32  	%r9, %r1, 1;
	setp.eq.b32 	%p2, %r9, 1;
	@%p2 bra 	$L__BB0_24;
	add.s64 	%rd2, %rd52, 64;
$L__BB0_3:
	mov.b32 	%r30, 1;
	// begin inline asm
	atom.exch.acquire.gpu.b32 %r29,[%rd2],%r30;
	// end inline asm
	setp.eq.s32 	%p16, %r29, 1;
	@%p16 bra 	$L__BB0_3;
	ld.global.v2.u64 	{%rd112, %rd113}, [%rd1+48];
	mov.b32 	%r31, 0;
	// begin inline asm
	st.release.gpu.b32 [%rd2],%r31;
	// end inline asm
$L__BB0_5:
	setp.eq.s64 	%p17, %rd112, 0;
	@%p17 bra 	$L__BB0_11;
	ld.u64 	%rd8, [%rd112+8];
$L__BB0_7:
	mov.b32 	%r33, 1;
	// begin inline asm
	atom.exch.acquire.gpu.b32 %r32,[%rd2],%r33;
	// end inline asm
	setp.eq.s32 	%p18, %r32, 1;
	@%p18 bra 	$L__BB0_7;
	ld.global.v2.u64 	{%rd116, %rd117}, [%rd1+48];
	xor.b64  	%rd85, %rd113, %rd117;
	xor.b64  	%rd86, %rd112, %rd116;
	or.b64  	%rd87, %rd86, %rd85;
	setp.ne.s64 	%p19, %rd87, 0;
	@%p19 bra 	$L__BB0_10;
	st.global.v2.u64 	[%rd1+48], {%rd8, %rd113};
	mov.u64 	%rd116, %rd112;
	mov.u64 	%rd117, %rd113;
$L__BB0_10:
	setp.ne.s64 	%p20, %rd87, 0;
	mov.b32 	%r34, 0;
	// begin inline asm
	st.release.gpu.b32 [%rd2],%r34;
	// end inline asm
	mov.u64 	%rd112, %rd116;
	mov.u64 	%rd113, %rd117;
	@%p20 bra 	$L__BB0_5;
	bra.uni 	$L__BB0_14;
$L__BB0_11:
	add.s64 	%rd92, %rd52, 12;
	mov.b32 	%r36, 1;
	// begin inline asm
	atom.add.relaxed.gpu.s32 %r35,[%rd92],%r36;
	// end inline asm
	ld.global.u32 	%r37, [%rd1+8];
	setp.lt.s32 	%p21, %r35, %r37;
	@%p21 bra 	$L__BB0_13;
	mov.b32 	%r39, -1;
	// begin inline asm
	atom.add.relaxed.gpu.s32 %r38,[%rd92],%r39;
	// end inline asm
	mov.b16 	%rs7, 0;
	bra.uni 	$L__BB0_22;
$L__BB0_13:
	ld.global.u64 	%rd95, [%rd1];
	mul.wide.s32 	%rd96, %r35, 16;
	add.s64 	%rd116, %rd95, %rd96;
	mov.b64 	%rd117, 0;
$L__BB0_14:
	st.u32 	[%rd116], %r1;
	add.s64 	%rd19, %rd52, 32;
$L__BB0_15:
	mov.b32 	%r41, 1;
	// begin inline asm
	atom.exch.acquire.gpu.b32 %r40,[%rd19],%r41;
	// end inline asm
	setp.eq.s32 	%p22, %r40, 1;
	@%p22 bra 	$L__BB0_15;
	ld.global.v2.u64 	{%rd118, %rd119}, [%rd1+16];
	mov.b32 	%r42, 0;
	// begin inline asm
	st.release.gpu.b32 [%rd19],%r42;
	// end inline asm
$L__BB0_17:
	mov.u64 	%rd24, %rd119;
	mov.u64 	%rd23, %rd118;
	st.u64 	[%rd116+8], %rd23;
$L__BB0_18:
	mov.b32 	%r44, 1;
	// begin inline asm
	atom.exch.acquire.gpu.b32 %r43,[%rd19],%r44;
	// end inline asm
	setp.eq.s32 	%p23, %r43, 1;
	@%p23 bra 	$L__BB0_18;
	ld.global.v2.u64 	{%rd118, %rd119}, [%rd1+16];
	xor.b64  	%rd100, %rd24, %rd119;
	xor.b64  	%rd101, %rd23, %rd118;
	or.b64  	%rd102, %rd101, %rd100;
	setp.ne.s64 	%p24, %rd102, 0;
	@%p24 bra 	$L__BB0_21;
	st.global.v2.u64 	[%rd1+16], {%rd116, %rd117};
	mov.u64 	%rd118, %rd23;
	mov.u64 	%rd119, %rd24;
$L__BB0_21:
	setp.ne.s64 	%p25, %rd102, 0;
	mov.b32 	%r45, 0;
	// begin inline asm
	st.release.gpu.b32 [%rd19],%r45;
	// end inline asm
	mov.b16 	%rs7, 1;
	@%p25 bra 	$L__BB0_17;
$L__BB0_22:
	setp.eq.s64 	%p26, %rd53, 0;
	@%p26 bra 	$L__BB0_45;
	shr.s32 	%r46, %r1, 1;
	cvt.s64.s32 	%rd107, %r46;
	cvta.to.global.u64 	%rd108, %rd53;
	add.s64 	%rd109, %rd108, %rd107;
	st.global.u8 	[%rd109], %rs7;
	bra.uni 	$L__BB0_45;
$L__BB0_24:
	add.s64 	%rd29, %rd52, 32;
$L__BB0_25:
	mov.b32 	%r11, 1;
	// begin inline asm
	atom.exch.acquire.gpu.b32 %r10,[%rd29],%r11;
	// end inline asm
	setp.eq.s32 	%p3, %r10, 1;
	@%p3 bra 	$L__BB0_25;
	ld.global.v2.u64 	{%rd122, %rd123}, [%rd1+16];
	mov.b32 	%r12, 0;
	// begin inline asm
	st.release.gpu.b32 [%rd29],%r12;
	// end inline asm
$L__BB0_27:
	mov.u64 	%rd32, %rd122;
	setp.eq.s64 	%p4, %rd32, 0;
	mov.b16 	%rs8, 0;
	mov.b32 	%r47, -1;
	@%p4 bra 	$L__BB0_41;
	ld.u64 	%rd35, [%rd32+8];
$L__BB0_29:
	mov.b32 	%r15, 1;
	// begin inline asm
	atom.exch.acquire.gpu.b32 %r14,[%rd29],%r15;
	// end inline asm
	setp.eq.s32 	%p5, %r14, 1;
	@%p5 bra 	$L__BB0_29;
	ld.global.v2.u64 	{%rd122, %rd125}, [%rd1+16];
	xor.b64  	%rd59, %rd123, %rd125;
	xor.b64  	%rd60, %rd32, %rd122;
	or.b64  	%rd61, %rd60, %rd59;
	setp.ne.s64 	%p6, %rd61, 0;
	@%p6 bra 	$L__BB0_32;
	st.global.v2.u64 	[%rd1+16], {%rd35, %rd123};
	mov.u64 	%rd122, %rd32;
	mov.u64 	%rd125, %rd123;
$L__BB0_32:
	setp.ne.s64 	%p7, %rd61, 0;
	mov.b32 	%r16, 0;
	// begin inline asm
	st.release.gpu.b32 [%rd29],%r16;
	// end inline asm
	mov.u64 	%rd123, %rd125;
	@%p7 bra 	$L__BB0_27;
	ld.u32 	%r47, [%rd122];
	add.s64 	%rd41, %rd52, 64;
$L__BB0_34:
	mov.b32 	%r18, 1;
	// begin inline asm
	atom.exch.acquire.gpu.b32 %r17,[%rd41],%r18;
	// end inline asm
	setp.eq.s32 	%p8, %r17, 1;
	@%p8 bra 	$L__BB0_34;
	ld.global.v2.u64 	{%rd126, %rd127}, [%rd1+48];
	mov.b32 	%r19, 0;
	// begin inline asm
	st.release.gpu.b32 [%rd41],%r19;
	// end inline asm
	add.s64 	%rd45, %rd125, 1;
$L__BB0_36:
	mov.u64 	%rd47, %rd127;
	mov.u64 	%rd46, %rd126;
	st.u64 	[%rd122+8], %rd46;
$L__BB0_37:
	mov.b32 	%r21, 1;
	// begin inline asm
	atom.exch.acquire.gpu.b32 %r20,[%rd41],%r21;
	// end inline asm
	setp.eq.s32 	%p9, %r20, 1;
	@%p9 bra 	$L__BB0_37;
	ld.global.v2.u64 	{%rd126, %rd127}, [%rd1+48];
	xor.b64  	%rd69, %rd47, %rd127;
	xor.b64  	%rd70, %rd46, %rd126;
	or.b64  	%rd71, %rd70, %rd69;
	setp.ne.s64 	%p10, %rd71, 0;
	@%p10 bra 	$L__BB0_40;
	st.global.v2.u64 	[%rd1+48], {%rd122, %rd45};
	mov.u64 	%rd126, %rd46;
	mov.u64 	%rd127, %rd47;
$L__BB0_40:
	setp.ne.s64 	%p11, %rd71, 0;
	mov.b32 	%r22, 0;
	// begin inline asm
	st.release.gpu.b32 [%rd41],%r22;
	// end inline asm
	mov.b16 	%rs8, 1;
	@%p11 bra 	$L__BB0_36;
$L__BB0_41:
	ld.param.u64 	%rd110, [_Z17stack_test_kernelP5StackiPbS1_Pi_param_3];
	setp.eq.s64 	%p12, %rd110, 0;
	@%p12 bra 	$L__BB0_43;
	ld.param.u64 	%rd111, [_Z17stack_test_kernelP5StackiPbS1_Pi_param_3];
	shr.u32 	%r23, %r1, 31;
	add.s32 	%r24, %r1, %r23;
	shr.s32 	%r25, %r24, 1;
	cvt.s64.s32 	%rd76, %r25;
	cvta.to.global.u64 	%rd77, %rd111;
	add.s64 	%rd78, %rd77, %rd76;
	st.global.u8 	[%rd78], %rs8;
$L__BB0_43:
	setp.eq.s64 	%p13, %rd32, 0;
	setp.eq.s64 	%p14, %rd55, 0;
	or.pred  	%p15, %p14, %p13;
	@%p15 bra 	$L__BB0_45;
	shr.u32 	%r26, %r1, 31;
	add.s32 	%r27, %r1, %r26;
	shr.s32 	%r28, %r27, 1;
	cvta.to.global.u64 	%rd79, %rd55;
	mul.wide.s32 	%rd80, %r28, 4;
	add.s64 	%rd81, %rd79, %rd80;
	st.global.u32 	[%rd81], %r47;
$L__BB0_45:
	ret;

}
	// .globl	_Z16reporting_kernelP5StackiiiPiS1_PbS1_
.visible .entry _Z16reporting_kernelP5StackiiiPiS1_PbS1_(
	.param .u64 .ptr .align 1 _Z16reporting_kernelP5StackiiiPiS1_PbS1__param_0,
	.param .u32 _Z16reporting_kernelP5StackiiiPiS1_PbS1__param_1,
	.param .u32 _Z16reporting_kernelP5StackiiiPiS1_PbS1__param_2,
	.param .u32 _Z16reporting_kernelP5StackiiiPiS1_PbS1__param_3,
	.param .u64 .ptr .align 1 _Z16reporting_kernelP5StackiiiPiS1_PbS1__param_4,
	.param .u64 .ptr .align 1 _Z16reporting_kernelP5StackiiiPiS1_PbS1__param_5,
	.param .u64 .ptr .align 1 _Z16reporting_kernelP5StackiiiPiS1_PbS1__param_6,
	.param .u64 .ptr .align 1 _Z16reporting_kernelP5StackiiiPiS1_PbS1__param_7
)
{
	.reg .pred 	%p<22>;
	.reg .b16 	%rs<9>;
	.reg .b32 	%r<43>;
	.reg .b64 	%rd<135>;

	ld.param.u64 	%rd54, [_Z16reporting_kernelP5StackiiiPiS1_PbS1__param_0];
	ld.param.u32 	%r8, [_Z16reporting_kernelP5StackiiiPiS1_PbS1__param_1];
	ld.param.u32 	%r6, [_Z16reporting_kernelP5StackiiiPiS1_PbS1__param_2];
	ld.param.u32 	%r7, [_Z16reporting_kernelP5StackiiiPiS1_PbS1__param_3];
	ld.param.u64 	%rd55, [_Z16reporting_kernelP5StackiiiPiS1_PbS1__param_4];
	ld.param.u64 	%rd56, [_Z16reporting_kernelP5StackiiiPiS1_PbS1__param_5];
	ld.param.u64 	%rd57, [_Z16reporting_kernelP5StackiiiPiS1_PbS1__param_6];
	ld.param.u64 	%rd58, [_Z16reporting_kernelP5StackiiiPiS1_PbS1__param_7];
	cvta.to.global.u64 	%rd1, %rd58;
	cvta.to.global.u64 	%rd2, %rd57;
	cvta.to.global.u64 	%rd3, %rd54;
	mov.u32 	%r9, %ctaid.x;
	mov.u32 	%r10, %ntid.x;
	mov.u32 	%r11, %tid.x;
	mad.lo.s32 	%r1, %r9, %r10, %r11;
	setp.ge.s32 	%p1, %r1, %r8;
	@%p1 bra 	$L__BB1_41;
	cvta.to.global.u64 	%rd59, %rd55;
	cvta.to.global.u64 	%rd60, %rd56;
	mul.wide.s32 	%rd61, %r1, 4;
	add.s64 	%rd62, %rd59, %rd61;
	st.global.u32 	[%rd62], %r1;
	add.s64 	%rd63, %rd60, %rd61;
	st.global.u32 	[%rd63], %r7;
	setp.ne.s32 	%p2, %r7, 0;
	@%p2 bra 	$L__BB1_23;
	add.s32 	%r2, %r6, %r1;
	add.s64 	%rd4, %rd54, 64;
$L__BB1_3:
	mov.b32 	%r26, 1;
	// begin inline asm
	atom.exch.acquire.gpu.b32 %r25,[%rd4],%r26;
	// end inline asm
	setp.eq.s32 	%p12, %r25, 1;
	@%p12 bra 	$L__BB1_3;
	ld.global.v2.u64 	{%rd117, %rd118}, [%rd3+48];
	mov.b32 	%r27, 0;
	// begin inline asm
	st.release.gpu.b32 [%rd4],%r27;
	// end inline asm
$L__BB1_5:
	setp.eq.s64 	%p13, %rd117, 0;
	@%p13 bra 	$L__BB1_11;
	ld.u64 	%rd10, [%rd117+8];
$L__BB1_7:
	mov.b32 	%r29, 1;
	// begin inline asm
	atom.exch.acquire.gpu.b32 %r28,[%rd4],%r29;
	// end inline asm
	setp.eq.s32 	%p14, %r28, 1;
	@%p14 bra 	$L__BB1_7;
	ld.global.v2.u64 	{%rd121, %rd122}, [%rd3+48];
	xor.b64  	%rd91, %rd118, %rd122;
	xor.b64  	%rd92, %rd117, %rd121;
	or.b64  	%rd93, %rd92, %rd91;
	setp.ne.s64 	%p15, %rd93, 0;
	@%p15 bra 	$L__BB1_10;
	st.global.v2.u64 	[%rd3+48], {%rd10, %rd118};
	mov.u64 	%rd121, %rd117;
	mov.u64 	%rd122, %rd118;
$L__BB1_10:
	setp.ne.s64 	%p16, %rd93, 0;
	mov.b32 	%r30, 0;
	// begin inline asm
	st.release.gpu.b32 [%rd4],%r30;
	// end inline asm
	mov.u64 	%rd117, %rd121;
	mov.u64 	%rd118, %rd122;
	@%p16 bra 	$L__BB1_5;
	bra.uni 	$L__BB1_14;
$L__BB1_11:
	add.s64 	%rd98, %rd54, 12;
	mov.b32 	%r32, 1;
	// begin inline asm
	atom.add.relaxed.gpu.s32 %r31,[%rd98],%r32;
	// end inline asm
	ld.global.u32 	%r33, [%rd3+8];
	setp.lt.s32 	%p17, %r31, %r33;
	@%p17 bra 	$L__BB1_13;
	mov.b32 	%r35, -1;
	// begin inline asm
	atom.add.relaxed.gpu.s32 %r34,[%rd98],%r35;
	// end inline asm
	mov.b16 	%rs7, 0;
	bra.uni 	$L__BB1_22;
$L__BB1_13:
	ld.global.u64 	%rd101, [%rd3];
	mul.wide.s32 	%rd102, %r31, 16;
	add.s64 	%rd121, %rd101, %rd102;
	mov.b64 	%rd122, 0;
$L__BB1_14:
	st.u32 	[%rd121], %r2;
	add.s64 	%rd21, %rd54, 32;
$L__BB1_15:
	mov.b32 	%r37, 1;
	// begin inline asm
	atom.exch.acquire.gpu.b32 %r36,[%rd21],%r37;
	// end inline asm
	setp.eq.s32 	%p18, %r36, 1;
	@%p18 bra 	$L__BB1_15;
	ld.global.v2.u64 	{%rd123, %rd124}, [%rd3+16];
	mov.b32 	%r38, 0;
	// begin inline asm
	st.release.gpu.b32 [%rd21],%r38;
	// end inline asm
$L__BB1_17:
	mov.u64 	%rd26, %rd124;
	mov.u64 	%rd25, %rd123;
	st.u64 	[%rd121+8], %rd25;
$L__BB1_18:
	mov.b32 	%r40, 1;
	// begin inline asm
	atom.exch.acquire.gpu.b32 %r39,[%rd21],%r40;
	// end inline asm
	setp.eq.s32 	%p19, %r39, 1;
	@%p19 bra 	$L__BB1_18;
	ld.global.v2.u64 	{%rd123, %rd28}, [%rd3+16];
	xor.b64  	%rd106, %rd26, %rd28;
	xor.b64  	%rd107, %rd25, %rd123;
	or.b64  	%rd108, %rd107, %rd106;
	setp.ne.s64 	%p20, %rd108, 0;
	mov.u64 	%rd124, %rd28;
	@%p20 bra 	$L__BB1_21;
	st.global.v2.u64 	[%rd3+16], {%rd121, %rd122};
	mov.u64 	%rd123, %rd25;
	mov.u64 	%rd124, %rd26;
$L__BB1_21:
	xor.b64  	%rd111, %rd26, %rd28;
	or.b64  	%rd112, %rd107, %rd111;
	setp.ne.s64 	%p21, %rd112, 0;
	mov.b32 	%r41, 0;
	// begin inline asm
	st.release.gpu.b32 [%rd21],%r41;
	// end inline asm
	mov.b16 	%rs7, 1;
	@%p21 bra 	$L__BB1_17;
$L__BB1_22:
	cvt.s64.s32 	%rd113, %r1;
	add.s64 	%rd114, %rd2, %rd113;
	st.global.u8 	[%rd114], %rs7;
	add.s64 	%rd116, %rd1, %rd61;
	st.global.u32 	[%rd116], %r2;
	bra.uni 	$L__BB1_41;
$L__BB1_23:
	add.s64 	%rd31, %rd54, 32;
$L__BB1_24:
	mov.b32 	%r13, 1;
	// begin inline asm
	atom.exch.acquire.gpu.b32 %r12,[%rd31],%r13;
	// end inline asm
	setp.eq.s32 	%p3, %r12, 1;
	@%p3 bra 	$L__BB1_24;
	ld.global.v2.u64 	{%rd127, %rd128}, [%rd3+16];
	mov.b32 	%r14, 0;
	// begin inline asm
	st.release.gpu.b32 [%rd31],%r14;
	// end inline asm
$L__BB1_26:
	setp.eq.s64 	%p4, %rd127, 0;
	mov.b16 	%rs8, 0;
	mov.b32 	%r42, -1;
	@%p4 bra 	$L__BB1_40;
	ld.u64 	%rd37, [%rd127+8];
$L__BB1_28:
	mov.b32 	%r17, 1;
	// begin inline asm
	atom.exch.acquire.gpu.b32 %r16,[%rd31],%r17;
	// end inline asm
	setp.eq.s32 	%p5, %r16, 1;
	@%p5 bra 	$L__BB1_28;
	ld.global.v2.u64 	{%rd129, %rd130}, [%rd3+16];
	xor.b64  	%rd67, %rd128, %rd130;
	xor.b64  	%rd68, %rd127, %rd129;
	or.b64  	%rd69, %rd68, %rd67;
	setp.ne.s64 	%p6, %rd69, 0;
	@%p6 bra 	$L__BB1_31;
	st.global.v2.u64 	[%rd3+16], {%rd37, %rd128};
	mov.u64 	%rd129, %rd127;
	mov.u64 	%rd130, %rd128;
$L__BB1_31:
	setp.ne.s64 	%p7, %rd69, 0;
	mov.b32 	%r18, 0;
	// begin inline asm
	st.release.gpu.b32 [%rd31],%r18;
	// end inline asm
	mov.u64 	%rd127, %rd129;
	mov.u64 	%rd128, %rd130;
	@%p7 bra 	$L__BB1_26;
	ld.u32 	%r42, [%rd129];
	add.s64 	%rd43, %rd54, 64;
$L__BB1_33:
	mov.b32 	%r20, 1;
	// begin inline asm
	atom.exch.acquire.gpu.b32 %r19,[%rd43],%r20;
	// end inline asm
	setp.eq.s32 	%p8, %r19, 1;
	@%p8 bra 	$L__BB1_33;
	ld.global.v2.u64 	{%rd131, %rd132}, [%rd3+48];
	mov.b32 	%r21, 0;
	// begin inline asm
	st.release.gpu.b32 [%rd43],%r21;
	// end inline asm
	add.s64 	%rd47, %rd130, 1;
$L__BB1_35:
	mov.u64 	%rd49, %rd132;
	mov.u64 	%rd48, %rd131;
	st.u64 	[%rd129+8], %rd48;
$L__BB1_36:
	mov.b32 	%r23, 1;
	// begin inline asm
	atom.exch.acquire.gpu.b32 %r22,[%rd43],%r23;
	// end inline asm
	setp.eq.s32 	%p9, %r22, 1;
	@%p9 bra 	$L__BB1_36;
	ld.global.v2.u64 	{%rd131, %rd132}, [%rd3+48];
	xor.b64  	%rd77, %rd49, %rd132;
	xor.b64  	%rd78, %rd48, %rd131;
	or.b64  	%rd79, %rd78, %rd77;
	setp.ne.s64 	%p10, %rd79, 0;
	@%p10 bra 	$L__BB1_39;
	st.global.v2.u64 	[%rd3+48], {%rd129, %rd47};
	mov.u64 	%rd131, %rd48;
	mov.u64 	%rd132, %rd49;
$L__BB1_39:
	setp.ne.s64 	%p11, %rd79, 0;
	mov.b32 	%r24, 0;
	// begin inline asm
	st.release.gpu.b32 [%rd43],%r24;
	// end inline asm
	mov.b16 	%rs8, 1;
	@%p11 bra 	$L__BB1_35;
$L__BB1_40:
	cvt.s64.s32 	%rd84, %r1;
	add.s64 	%rd85, %rd2, %rd84;
	st.global.u8 	[%rd85], %rs8;
	add.s64 	%rd87, %rd1, %rd61;
	st.global.u32 	[%rd87], %r42;
$L__BB1_41:
	ret;

}


// ===== COMPILED SASS (sm_100) =====

	.target	sm_100

	.elftype	@"ET_EXEC"


//--------------------- .note.nv.tkinfo           --------------------------
	.section	.note.nv.tkinfo,"",@"SHT_NOTE"
	.sectionflags	@"SHF_NOTE_NV_TKINFO"
	.tkinfo
        /*0018*/ 	.word	0x00000002
        /*0030*/ 	.string	""
        /*0030*/ 	.string	"ptxas"
        /*0030*/ 	.string	"Cuda compilation tools, release 13.0, V13.0.88"
        /*0030*/ 	.string	"Build cuda_13.0.r13.0/compiler.36424714_0"
        /*0030*/ 	.string	"-arch sm_100 -m 64 "



//--------------------- .note.nv.cuinfo           --------------------------
	.section	.note.nv.cuinfo,"",@"SHT_NOTE"
	.sectionflags	@"SHF_NOTE_NV_CUINFO"
        /*0018*/ 	.short	0x0002
        /*001a*/ 	.short	0x0064
        /*001c*/ 	.short	0x0082
	.zero		2


//--------------------- .nv.info                  --------------------------
	.section	.nv.info,"",@"SHT_CUDA_INFO"
	.align	4


	//----- nvinfo : EIATTR_REGCOUNT
	.align		4
        /*0000*/ 	.byte	0x04, 0x2f
        /*0002*/ 	.short	(.L_1 - .L_0)
	.align		4
.L_0:
        /*0004*/ 	.word	index@(_Z17stack_test_kernelP5StackiPbS1_Pi)
        /*0008*/ 	.word	0x0000001e


	//----- nvinfo : EIATTR_FRAME_SIZE
	.align		4
.L_1:
        /*000c*/ 	.byte	0x04, 0x11
        /*000e*/ 	.short	(.L_3 - .L_2)
	.align		4
.L_2:
        /*0010*/ 	.word	index@(_Z17stack_test_kernelP5StackiPbS1_Pi)
        /*0014*/ 	.word	0x00000000


	//----- nvinfo : EIATTR_REGCOUNT
	.align		4
.L_3:
        /*0018*/ 	.byte	0x04, 0x2f
        /*001a*/ 	.short	(.L_5 - .L_4)
	.align		4
.L_4:
        /*001c*/ 	.word	index@(_Z16reporting_kernelP5StackiiiPiS1_PbS1_)
        /*0020*/ 	.word	0x0000001a


	//----- nvinfo : EIATTR_FRAME_SIZE
	.align		4
.L_5:
        /*0024*/ 	.byte	0x04, 0x11
        /*0026*/ 	.short	(.L_7 - .L_6)
	.align		4
.L_6:
        /*0028*/ 	.word	index@(_Z16reporting_kernelP5StackiiiPiS1_PbS1_)
        /*002c*/ 	.word	0x00000000


	//----- nvinfo : EIATTR_MIN_STACK_SIZE
	.align		4
.L_7:
        /*0030*/ 	.byte	0x04, 0x12
        /*0032*/ 	.short	(.L_9 - .L_8)
	.align		4
.L_8:
        /*0034*/ 	.word	index@(_Z16reporting_kernelP5StackiiiPiS1_PbS1_)
        /*0038*/ 	.word	0x00000000


	//----- nvinfo : EIATTR_MIN_STACK_SIZE
	.align		4
.L_9:
        /*003c*/ 	.byte	0x04, 0x12
        /*003e*/ 	.short	(.L_11 - .L_10)
	.align		4
.L_10:
        /*0040*/ 	.word	index@(_Z17stack_test_kernelP5StackiPbS1_Pi)
        /*0044*/ 	.word	0x00000000
.L_11:


//--------------------- .nv.compat                --------------------------
	.section	.nv.compat,"",@"SHT_CUDA_COMPAT_INFO"
	.align	4
        /*0000*/ 	.byte	0x02, 0x09, 0x00, 0x00, 0x02, 0x02, 0x01, 0x00, 0x02, 0x05, 0x05, 0x00, 0x03, 0x07, 0x01, 0x01
        /*0010*/ 	.byte	0x02, 0x03, 0x00, 0x00, 0x02, 0x06, 0x01, 0x00, 0x04, 0x0b, 0x08, 0x00, 0x09, 0x00, 0x00, 0x00
        /*0020*/ 	.byte	0x00, 0x00, 0x00, 0x00


//--------------------- .nv.info._Z16reporting_kernelP5StackiiiPiS1_PbS1_ --------------------------
	.section	.nv.info._Z16reporting_kernelP5StackiiiPiS1_PbS1_,"",@"SHT_CUDA_INFO"
	.sectionflags	@""
	.align	4


	//----- nvinfo : EIATTR_CUDA_API_VERSION
	.align		4
        /*0000*/ 	.byte	0x04, 0x37
        /*0002*/ 	.short	(.L_13 - .L_12)
.L_12:
        /*0004*/ 	.word	0x00000082


	//----- nvinfo : EIATTR_KPARAM_INFO
	.align		4
.L_13:
        /*0008*/ 	.byte	0x04, 0x17
        /*000a*/ 	.short	(.L_15 - .L_14)
.L_14:
        /*000c*/ 	.word	0x00000000
        /*0010*/ 	.short	0x0007
        /*0012*/ 	.short	0x0030
        /*0014*/ 	.byte	0x00, 0xf5, 0x21, 0x00


	//----- nvinfo : EIATTR_KPARAM_INFO
	.align		4
.L_15:
        /*0018*/ 	.byte	0x04, 0x17
        /*001a*/ 	.short	(.L_17 - .L_16)
.L_16:
        /*001c*/ 	.word	0x00000000
        /*0020*/ 	.short	0x0006
        /*0022*/ 	.short	0x0028
        /*0024*/ 	.byte	0x00, 0xf5, 0x21, 0x00


	//----- nvinfo : EIATTR_KPARAM_INFO
	.align		4
.L_17:
        /*0028*/ 	.byte	0x04, 0x17
        /*002a*/ 	.short	(.L_19 - .L_18)
.L_18:
        /*002c*/ 	.word	0x00000000
        /*0030*/ 	.short	0x0005
        /*0032*/ 	.short	0x0020
        /*0034*/ 	.byte	0x00, 0xf5, 0x21, 0x00


	//----- nvinfo : EIATTR_KPARAM_INFO
	.align		4
.L_19:
        /*0038*/ 	.byte	0x04, 0x17
        /*003a*/ 	.short	(.L_21 - .L_20)
.L_20:
        /*003c*/ 	.word	0x00000000
        /*0040*/ 	.short	0x0004
        /*0042*/ 	.short	0x0018
        /*0044*/ 	.byte	0x00, 0xf5, 0x21, 0x00


	//----- nvinfo : EIATTR_KPARAM_INFO
	.align		4
.L_21:
        /*0048*/ 	.byte	0x04, 0x17
        /*004a*/ 	.short	(.L_23 - .L_22)
.L_22:
        /*004c*/ 	.word	0x00000000
        /*0050*/ 	.short	0x0003
        /*0052*/ 	.short	0x0010
        /*0054*/ 	.byte	0x00, 0xf0, 0x11, 0x00


	//----- nvinfo : EIATTR_KPARAM_INFO
	.align		4
.L_23:
        /*0058*/ 	.byte	0x04, 0x17
        /*005a*/ 	.short	(.L_25 - .L_24)
.L_24:
        /*005c*/ 	.word	0x00000000
        /*0060*/ 	.short	0x0002
        /*0062*/ 	.short	0x000c
        /*0064*/ 	.byte	0x00, 0xf0, 0x11, 0x00


	//----- nvinfo : EIATTR_KPARAM_INFO
	.align		4
.L_25:
        /*0068*/ 	.byte	0x04, 0x17
        /*006a*/ 	.short	(.L_27 - .L_26)
.L_26:
        /*006c*/ 	.word	0x00000000
        /*0070*/ 	.short	0x0001
        /*0072*/ 	.short	0x0008
        /*0074*/ 	.byte	0x00, 0xf0, 0x11, 0x00


	//----- nvinfo : EIATTR_KPARAM_INFO
	.align		4
.L_27:
        /*0078*/ 	.byte	0x04, 0x17
        /*007a*/ 	.short	(.L_29 - .L_28)
.L_28:
        /*007c*/ 	.word	0x00000000
        /*0080*/ 	.short	0x0000
        /*0082*/ 	.short	0x0000
        /*0084*/ 	.byte	0x00, 0xf5, 0x21, 0x00


	//----- nvinfo : EIATTR_SPARSE_MMA_MASK
	.align		4
.L_29:
        /*0088*/ 	.byte	0x03, 0x50
        /*008a*/ 	.short	0x0000


	//----- nvinfo : EIATTR_MAXREG_COUNT
	.align		4
        /*008c*/ 	.byte	0x03, 0x1b
        /*008e*/ 	.short	0x00ff


	//----- nvinfo : EIATTR_MERCURY_ISA_VERSION
	.align		4
        /*0090*/ 	.byte	0x03, 0x5f
        /*0092*/ 	.short	0x0101


	//----- nvinfo : EIATTR_INT_WARP_WIDE_INSTR_OFFSETS
	.align		4
        /*0094*/ 	.byte	0x04, 0x31
        /*0096*/ 	.short	(.L_31 - .L_30)


	//   ....[0]....
.L_30:
        /*0098*/ 	.word	0x00000550


	//   ....[1]....
        /*009c*/ 	.word	0x000005e0


	//   ....[2]....
        /*00a0*/ 	.word	0x00000620


	//----- nvinfo : EIATTR_VRC_CTA_INIT_COUNT
	.align		4
.L_31:
        /*00a4*/ 	.byte	0x02, 0x4a
	.zero		1
	.zero		1


	//----- nvinfo : EIATTR_EXIT_INSTR_OFFSETS
	.align		4
        /*00a8*/ 	.byte	0x04, 0x1c
        /*00aa*/ 	.short	(.L_33 - .L_32)


	//   ....[0]....
.L_32:
        /*00ac*/ 	.word	0x00000070


	//   ....[1]....
        /*00b0*/ 	.word	0x00000aa0


	//   ....[2]....
        /*00b4*/ 	.word	0x00001240


	//----- nvinfo : EIATTR_CRS_STACK_SIZE
	.align		4
.L_33:
        /*00b8*/ 	.byte	0x04, 0x1e
        /*00ba*/ 	.short	(.L_35 - .L_34)
.L_34:
        /*00bc*/ 	.word	0x00000000


	//----- nvinfo : EIATTR_CBANK_PARAM_SIZE
	.align		4
.L_35:
        /*00c0*/ 	.byte	0x03, 0x19
        /*00c2*/ 	.short	0x0038


	//----- nvinfo : EIATTR_PARAM_CBANK
	.align		4
        /*00c4*/ 	.byte	0x04, 0x0a
        /*00c6*/ 	.short	(.L_37 - .L_36)
	.align		4
.L_36:
        /*00c8*/ 	.word	index@(.nv.constant0._Z16reporting_kernelP5StackiiiPiS1_PbS1_)
        /*00cc*/ 	.short	0x0380
        /*00ce*/ 	.short	0x0038


	//----- nvinfo : EIATTR_SW_WAR
	.align		4
.L_37:
        /*00d0*/ 	.byte	0x04, 0x36
        /*00d2*/ 	.short	(.L_39 - .L_38)
.L_38:
        /*00d4*/ 	.word	0x00000008
.L_39:


//--------------------- .nv.info._Z17stack_test_kernelP5StackiPbS1_Pi --------------------------
	.section	.nv.info._Z17stack_test_kernelP5StackiPbS1_Pi,"",@"SHT_CUDA_INFO"
	.sectionflags	@""
	.align	4


	//----- nvinfo : EIATTR_CUDA_API_VERSION
	.align		4
        /*0000*/ 	.byte	0x04, 0x37
        /*0002*/ 	.short	(.L_41 - .L_40)
.L_40:
        /*0004*/ 	.word	0x00000082


	//----- nvinfo : EIATTR_KPARAM_INFO
	.align		4
.L_41:
        /*0008*/ 	.byte	0x04, 0x17
        /*000a*/ 	.short	(.L_43 - .L_42)
.L_42:
        /*000c*/ 	.word	0x00000000
        /*0010*/ 	.short	0x0004
        /*0012*/ 	.short	0x0020
        /*0014*/ 	.byte	0x00, 0xf5, 0x21, 0x00


	//----- nvinfo : EIATTR_KPARAM_INFO
	.align		4
.L_43:
        /*0018*/ 	.byte	0x04, 0x17
        /*001a*/ 	.short	(.L_45 - .L_44)
.L_44:
        /*001c*/ 	.word	0x00000000
        /*0020*/ 	.short	0x0003
        /*0022*/ 	.short	0x0018
        /*0024*/ 	.byte	0x00, 0xf5, 0x21, 0x00


	//----- nvinfo : EIATTR_KPARAM_INFO
	.align		4
.L_45:
        /*0028*/ 	.byte	0x04, 0x17
        /*002a*/ 	.short	(.L_47 - .L_46)
.L_46:
        /*002c*/ 	.word	0x00000000
        /*0030*/ 	.short	0x0002
        /*0032*/ 	.short	0x0010
        /*0034*/ 	.byte	0x00, 0xf5, 0x21, 0x00


	//----- nvinfo : EIATTR_KPARAM_INFO
	.align		4
.L_47:
        /*0038*/ 	.byte	0x04, 0x17
        /*003a*/ 	.short	(.L_49 - .L_48)
.L_48:
        /*003c*/ 	.word	0x00000000
        /*0040*/ 	.short	0x0001
        /*0042*/ 	.short	0x0008
        /*0044*/ 	.byte	0x00, 0xf0, 0x11, 0x00


	//----- nvinfo : EIATTR_KPARAM_INFO
	.align		4
.L_49:
        /*0048*/ 	.byte	0x04, 0x17
        /*004a*/ 	.short	(.L_51 - .L_50)
.L_50:
        /*004c*/ 	.word	0x00000000
        /*0050*/ 	.short	0x0000
        /*0052*/ 	.short	0x0000
        /*0054*/ 	.byte	0x00, 0xf5, 0x21, 0x00


	//----- nvinfo : EIATTR_SPARSE_MMA_MASK
	.align		4
.L_51:
        /*0058*/ 	.byte	0x03, 0x50
        /*005a*/ 	.short	0x0000


	//----- nvinfo : EIATTR_MAXREG_COUNT
	.align		4
        /*005c*/ 	.byte	0x03, 0x1b
        /*005e*/ 	.short	0x00ff


	//----- nvinfo : EIATTR_MERCURY_ISA_VERSION
	.align		4
        /*0060*/ 	.byte	0x03, 0x5f
        /*0062*/ 	.short	0x0101


	//----- nvinfo : EIATTR_INT_WARP_WIDE_INSTR_OFFSETS
	.align		4
        /*0064*/ 	.byte	0x04, 0x31
        /*0066*/ 	.short	(.L_53 - .L_52)


	//   ....[0]....
.L_52:
        /*0068*/ 	.word	0x000004d0


	//   ....[1]....
        /*006c*/ 	.word	0x00000560


	//   ....[2]....
        /*0070*/ 	.word	0x000005a0


	//----- nvinfo : EIATTR_VRC_CTA_INIT_COUNT
	.align		4
.L_53:
        /*0074*/ 	.byte	0x02, 0x4a
	.zero		1
	.zero		1


	//----- nvinfo : EIATTR_EXIT_INSTR_OFFSETS
	.align		4
        /*0078*/ 	.byte	0x04, 0x1c
        /*007a*/ 	.short	(.L_55 - .L_54)


	//   ....[0]....
.L_54:
        /*007c*/ 	.word	0x00000070


	//   ....[1]....
        /*0080*/ 	.word	0x000009f0


	//   ....[2]....
        /*0084*/ 	.word	0x00000a40


	//   ....[3]....
        /*0088*/ 	.word	0x00001280


	//   ....[4]....
        /*008c*/ 	.word	0x000012e0


	//----- nvinfo : EIATTR_CRS_STACK_SIZE
	.align		4
.L_55:
        /*0090*/ 	.byte	0x04, 0x1e
        /*0092*/ 	.short	(.L_57 - .L_56)
.L_56:
        /*0094*/ 	.word	0x00000000


	//----- nvinfo : EIATTR_CBANK_PARAM_SIZE
	.align		4
.L_57:
        /*0098*/ 	.byte	0x03, 0x19
        /*009a*/ 	.short	0x0028


	//----- nvinfo : EIATTR_PARAM_CBANK
	.align		4
        /*009c*/ 	.byte	0x04, 0x0a
        /*009e*/ 	.short	(.L_59 - .L_58)
	.align		4
.L_58:
        /*00a0*/ 	.word	index@(.nv.constant0._Z17stack_test_kernelP5StackiPbS1_Pi)
        /*00a4*/ 	.short	0x0380
        /*00a6*/ 	.short	0x0028


	//----- nvinfo : EIATTR_SW_WAR
	.align		4
.L_59:
        /*00a8*/ 	.byte	0x04, 0x36
        /*00aa*/ 	.short	(.L_61 - .L_60)
.L_60:
        /*00ac*/ 	.word	0x00000008
.L_61:


//--------------------- .nv.callgraph             --------------------------
	.section	.nv.callgraph,"",@"SHT_CUDA_CALLGRAPH"
	.align	4
	.sectionentsize	8
	.align		4
        /*0000*/ 	.word	0x00000000
	.align		4
        /*0004*/ 	.word	0xffffffff
	.align		4
        /*0008*/ 	.word	0x00000000
	.align		4
        /*000c*/ 	.word	0xfffffffe
	.align		4
        /*0010*/ 	.word	0x00000000
	.align		4
        /*0014*/ 	.word	0xfffffffd
	.align		4
        /*0018*/ 	.word	0x00000000
	.align		4
        /*001c*/ 	.word	0xfffffffc


//--------------------- .text._Z16reporting_kernelP5StackiiiPiS1_PbS1_ --------------------------
	.section	.text._Z16reporting_kernelP5StackiiiPiS1_PbS1_,"ax",@progbits
	.align	128
        .global         _Z16reporting_kernelP5StackiiiPiS1_PbS1_
        .type           _Z16reporting_kernelP5StackiiiPiS1_PbS1_,@function
        .size           _Z16reporting_kernelP5StackiiiPiS1_PbS1_,(.L_x_64 - _Z16reporting_kernelP5StackiiiPiS1_PbS1_)
        .other          _Z16reporting_kernelP5StackiiiPiS1_PbS1_,@"STO_CUDA_ENTRY STV_DEFAULT"
_Z16reporting_kernelP5StackiiiPiS1_PbS1_:
.text._Z16reporting_kernelP5StackiiiPiS1_PbS1_:
[----:B------:R-:W-:Y:S01]  /*0000*/  LDC R1, c[0x0][0x37c] ;  /* 0x0000df00ff017b82 */ /* 0x000fe20000000800 */
[----:B------:R-:W0:Y:S07]  /*0010*/  S2R R3, SR_TID.X ;  /* 0x0000000000037919 */ /* 0x000e2e0000002100 */
[----:B------:R-:W0:Y:S01]  /*0020*/  S2UR UR4, SR_CTAID.X ;  /* 0x00000000000479c3 */ /* 0x000e220000002500 */
[----:B------:R-:W1:Y:S07]  /*0030*/  LDCU UR5, c[0x0][0x388] ;  /* 0x00007100ff0577ac */ /* 0x000e6e0008000800 */
[----:B------:R-:W0:Y:S02]  /*0040*/  LDC R0, c[0x0][0x360] ;  /* 0x0000d800ff007b82 */ /* 0x000e240000000800 */
[----:B0-----:R-:W-:-:S05]  /*0050*/  IMAD R0, R0, UR4, R3 ;  /* 0x0000000400007c24 */ /* 0x001fca000f8e0203 */
[----:B-1----:R-:W-:-:S13]  /*0060*/  ISETP.GE.AND P0, PT, R0, UR5, PT ;  /* 0x0000000500007c0c */ /* 0x002fda000bf06270 */
[----:B------:R-:W-:Y:S05]  /*0070*/  @P0 EXIT ;  /* 0x000000000000094d */ /* 0x000fea0003800000 */
[----:B------:R-:W0:Y:S01]  /*0080*/  LDC.64 R4, c[0x0][0x398] ;  /* 0x0000e600ff047b82 */ /* 0x000e220000000a00 */
[----:B------:R-:W1:Y:S01]  /*0090*/  LDCU.64 UR8, c[0x0][0x358] ;  /* 0x00006b00ff0877ac */ /* 0x000e620008000a00 */
[----:B------:R-:W2:Y:S06]  /*00a0*/  LDCU.64 UR6, c[0x0][0x380] ;  /* 0x00007000ff0677ac */ /* 0x000eac0008000a00 */
[----:B------:R-:W3:Y:S01]  /*00b0*/  LDC.64 R6, c[0x0][0x3a0] ;  /* 0x0000e800ff067b82 */ /* 0x000ee20000000a00 */
[----:B------:R-:W-:Y:S01]  /*00c0*/  UMOV UR4, 0x40 ;  /* 0x0000004000047882 */ /* 0x000fe20000000000 */
[----:B------:R-:W-:-:S06]  /*00d0*/  UMOV UR5, 0x0 ;  /* 0x0000000000057882 */ /* 0x000fcc0000000000 */
[----:B------:R-:W4:Y:S01]  /*00e0*/  LDC R9, c[0x0][0x390] ;  /* 0x0000e400ff097b82 */ /* 0x000f220000000800 */
[----:B--2---:R-:W-:Y:S01]  /*00f0*/  UIMAD.WIDE.U32 UR4, UR6, 0x1, UR4 ;  /* 0x00000001060478a5 */ /* 0x004fe2000f8e0004 */
[----:B0-----:R-:W-:-:S03]  /*0100*/  IMAD.WIDE R4, R0, 0x4, R4 ;  /* 0x0000000400047825 */ /* 0x001fc600078e0204 */
[----:B------:R-:W-:Y:S02]  /*0110*/  UIADD3 UR6, UPT, UPT, UR5, UR7, URZ ;  /* 0x0000000705067290 */ /* 0x000fe4000fffe0ff */
[----:B-1----:R0:W-:Y:S01]  /*0120*/  STG.E desc[UR8][R4.64], R0 ;  /* 0x0000000004007986 */ /* 0x0021e2000c101908 */
[----:B------:R-:W-:Y:S02]  /*0130*/  IMAD.U32 R3, RZ, RZ, UR5 ;  /* 0x00000005ff037e24 */ /* 0x000fe4000f8e00ff */
[----:B---3--:R-:W-:-:S04]  /*0140*/  IMAD.WIDE R6, R0, 0x4, R6 ;  /* 0x0000000400067825 */ /* 0x008fc800078e0206 */
[----:B------:R-:W-:Y:S02]  /*0150*/  IMAD.U32 R2, RZ, RZ, UR4 ;  /* 0x00000004ff027e24 */ /* 0x000fe4000f8e00ff */
[----:B------:R-:W-:Y:S01]  /*0160*/  IMAD.U32 R3, RZ, RZ, UR6 ;  /* 0x00000006ff037e24 */ /* 0x000fe2000f8e00ff */
[----:B----4-:R0:W-:Y:S01]  /*0170*/  STG.E desc[UR8][R6.64], R9 ;  /* 0x0000000906007986 */ /* 0x0101e2000c101908 */
[----:B------:R-:W-:-:S13]  /*0180*/  ISETP.NE.AND P0, PT, R9, RZ, PT ;  /* 0x000000ff0900720c */ /* 0x000fda0003f05270 */
[----:B0-----:R-:W-:Y:S05]  /*0190*/  @P0 BRA `(.L_x_0) ;  /* 0x0000000800440947 */ /* 0x001fea0003800000 */
[----:B------:R-:W0:Y:S01]  /*01a0*/  LDCU UR4, c[0x0][0x38c] ;  /* 0x00007180ff0477ac */ /* 0x000e220008000800 */
[----:B------:R-:W-:Y:S01]  /*01b0*/  BSSY B0, `(.L_x_1) ;  /* 0x0000008000007945 */ /* 0x000fe20003800000 */
[----:B------:R-:W-:Y:S01]  /*01c0*/  IMAD.MOV.U32 R5, RZ, RZ, 0x1 ;  /* 0x00000001ff057424 */ /* 0x000fe200078e00ff */
[----:B0-----:R-:W-:-:S07]  /*01d0*/  IADD3 R9, PT, PT, R0, UR4, RZ ;  /* 0x0000000400097c10 */ /* 0x001fce000fffe0ff */
.L_x_2:
[----:B------:R-:W-:Y:S05]  /*01e0*/  YIELD ;  /* 0x0000000000007946 */ /* 0x000fea0003800000 */
[----:B------:R-:W2:Y:S04]  /*01f0*/  ATOM.E.EXCH.STRONG.GPU PT, R4, desc[UR8][R2.64], R5 ;  /* 0x800000050204798a */ /* 0x000ea8000c1ef108 */
[----:B--2---:R-:W-:Y:S01]  /*0200*/  CCTL.IVALL ;  /* 0x00000000ff00798f */ /* 0x004fe20002000000 */
[----:B------:R-:W-:-:S13]  /*0210*/  ISETP.NE.AND P0, PT, R4, 0x1, PT ;  /* 0x000000010400780c */ /* 0x000fda0003f05270 */
[----:B------:R-:W-:Y:S05]  /*0220*/  @!P0 BRA `(.L_x_2) ;  /* 0xfffffffc00ec8947 */ /* 0x000fea000383ffff */
[----:B------:R-:W-:Y:S05]  /*0230*/  BSYNC B0 ;  /* 0x0000000000007941 */ /* 0x000fea0003800000 */
.L_x_1:
[----:B------:R-:W0:Y:S02]  /*0240*/  LDC.64 R12, c[0x0][0x380] ;  /* 0x0000e000ff0c7b82 */ /* 0x000e240000000a00 */
[----:B0-----:R-:W2:Y:S01]  /*0250*/  LDG.E.128 R12, desc[UR8][R12.64+0x30] ;  /* 0x000030080c0c7981 */ /* 0x001ea2000c1e1d00 */
[----:B------:R-:W-:Y:S01]  /*0260*/  BSSY B0, `(.L_x_3) ;  /* 0x000007c000007945 */ /* 0x000fe20003800000 */
[----:B------:R-:W-:Y:S06]  /*0270*/  MEMBAR.ALL.GPU ;  /* 0x0000000000007992 */ /* 0x000fec000000a000 */
[----:B------:R-:W-:-:S00]  /*0280*/  ERRBAR ;  /* 0x00000000000079ab */ /* 0x000fc00000000000 */
[----:B------:R-:W-:Y:S06]  /*0290*/  CGAERRBAR ;  /* 0x00000000000075ab */ /* 0x000fec0000000000 */
[----:B------:R0:W-:Y:S01]  /*02a0*/  ST.E.STRONG.GPU desc[UR8][R2.64], RZ ;  /* 0x000000ff02007985 */ /* 0x0001e2000c10f908 */
[----:B--2---:R-:W-:Y:S02]  /*02b0*/  IMAD.MOV.U32 R21, RZ, RZ, R12 ;  /* 0x000000ffff157224 */ /* 0x004fe400078e000c */
[----:B0-----:R-:W-:-:S07]  /*02c0*/  IMAD.MOV.U32 R10, RZ, RZ, R13 ;  /* 0x000000ffff0a7224 */ /* 0x001fce00078e000d */
.L_x_7:
[----:B0-----:R-:W0:Y:S01]  /*02d0*/  LDC.64 R12, c[0x0][0x380] ;  /* 0x0000e000ff0c7b82 */ /* 0x001e220000000a00 */
[----:B------:R-:W-:-:S04]  /*02e0*/  ISETP.NE.U32.AND P0, PT, R21, RZ, PT ;  /* 0x000000ff1500720c */ /* 0x000fc80003f05070 */
[----:B------:R-:W-:-:S13]  /*02f0*/  ISETP.NE.AND.EX P0, PT, R10, RZ, PT, P0 ;  /* 0x000000ff0a00720c */ /* 0x000fda0003f05300 */
[----:B------:R-:W-:Y:S05]  /*0300*/  @!P0 BRA `(.L_x_4) ;  /* 0x00000000008c8947 */ /* 0x000fea0003800000 */
[----:B------:R-:W-:Y:S02]  /*0310*/  IMAD.MOV.U32 R4, RZ, RZ, R21 ;  /* 0x000000ffff047224 */ /* 0x000fe400078e0015 */
[----:B------:R-:W-:-:S05]  /*0320*/  IMAD.MOV.U32 R5, RZ, RZ, R10 ;  /* 0x000000ffff057224 */ /* 0x000fca00078e000a */
[----:B------:R1:W5:Y:S01]  /*0330*/  LD.E.64 R16, desc[UR8][R4.64+0x8] ;  /* 0x0000080804107980 */ /* 0x000362000c101b00 */
[----:B------:R-:W-:Y:S01]  /*0340*/  HFMA2 R7, -RZ, RZ, 0, 5.9604644775390625e-08 ;  /* 0x00000001ff077431 */ /* 0x000fe200000001ff */
[----:B------:R-:W-:Y:S06]  /*0350*/  BSSY B1, `(.L_x_5) ;  /* 0x0000006000017945 */ /* 0x000fec0003800000 */
.L_x_6:
[----:B------:R-:W-:Y:S05]  /*0360*/  YIELD ;  /* 0x0000000000007946 */ /* 0x000fea0003800000 */
[----:B-1----:R-:W2:Y:S04]  /*0370*/  ATOM.E.EXCH.STRONG.GPU PT, R4, desc[UR8][R2.64], R7 ;  /* 0x800000070204798a */ /* 0x002ea8000c1ef108 */
[----:B--2---:R-:W-:Y:S01]  /*0380*/  CCTL.IVALL ;  /* 0x00000000ff00798f */ /* 0x004fe20002000000 */
[----:B------:R-:W-:-:S13]  /*0390*/  ISETP.NE.AND P0, PT, R4, 0x1, PT ;  /* 0x000000010400780c */ /* 0x000fda0003f05270 */
[----:B------:R-:W-:Y:S05]  /*03a0*/  @!P0 BRA `(.L_x_6) ;  /* 0xfffffffc00ec8947 */ /* 0x000fea000383ffff */
[----:B------:R-:W-:Y:S05]  /*03b0*/  BSYNC B1 ;  /* 0x0000000000017941 */ /* 0x000fea0003800000 */
.L_x_5:
[----:B0-----:R-:W2:Y:S02]  /*03c0*/  LDG.E.128 R4, desc[UR8][R12.64+0x30] ;  /* 0x000030080c047981 */ /* 0x001ea4000c1e1d00 */
[----:B--2---:R-:W-:Y:S02]  /*03d0*/  LOP3.LUT R11, R21, R4, RZ, 0x3c, !PT ;  /* 0x00000004150b7212 */ /* 0x004fe400078e3cff */
[----:B------:R-:W-:Y:S02]  /*03e0*/  LOP3.LUT R8, R10, R5, RZ, 0x3c, !PT ;  /* 0x000000050a087212 */ /* 0x000fe400078e3cff */
[----:B------:R-:W-:Y:S02]  /*03f0*/  LOP3.LUT R11, R11, R14, R6, 0xf6, !PT ;  /* 0x0000000e0b0b7212 */ /* 0x000fe400078ef606 */
[----:B------:R-:W-:Y:S02]  /*0400*/  LOP3.LUT R8, R8, R15, R7, 0xf6, !PT ;  /* 0x0000000f08087212 */ /* 0x000fe400078ef607 */
[----:B------:R-:W-:-:S04]  /*0410*/  ISETP.NE.U32.AND P0, PT, R11, RZ, PT ;  /* 0x000000ff0b00720c */ /* 0x000fc80003f05070 */
[----:B------:R-:W-:-:S13]  /*0420*/  ISETP.NE.AND.EX P0, PT, R8, RZ, PT, P0 ;  /* 0x000000ff0800720c */ /* 0x000fda0003f05300 */
[----:B------:R-:W-:Y:S01]  /*0430*/  @!P0 IMAD.MOV.U32 R18, RZ, RZ, R14 ;  /* 0x000000ffff128224 */ /* 0x000fe200078e000e */
[----:B------:R-:W-:Y:S01]  /*0440*/  @!P0 MOV R6, R14 ;  /* 0x0000000e00068202 */ /* 0x000fe20000000f00 */
[--C-:B------:R-:W-:Y:S02]  /*0450*/  @!P0 IMAD.MOV.U32 R19, RZ, RZ, R15.reuse ;  /* 0x000000ffff138224 */ /* 0x100fe400078e000f */
[----:B------:R-:W-:Y:S02]  /*0460*/  @!P0 IMAD.MOV.U32 R7, RZ, RZ, R15 ;  /* 0x000000ffff078224 */ /* 0x000fe400078e000f */
[----:B------:R-:W-:Y:S01]  /*0470*/  @!P0 IMAD.MOV.U32 R4, RZ, RZ, R21 ;  /* 0x000000ffff048224 */ /* 0x000fe200078e0015 */
[----:B-----5:R0:W-:Y:S01]  /*0480*/  @!P0 STG.E.128 desc[UR8][R12.64+0x30], R16 ;  /* 0x000030100c008986 */ /* 0x0201e2000c101d08 */
[----:B------:R-:W-:Y:S01]  /*0490*/  @!P0 IMAD.MOV.U32 R5, RZ, RZ, R10 ;  /* 0x000000ffff058224 */ /* 0x000fe200078e000a */
[----:B------:R-:W-:Y:S01]  /*04a0*/  MOV R15, R7 ;  /* 0x00000007000f7202 */ /* 0x000fe20000000f00 */
[----:B------:R-:W-:Y:S01]  /*04b0*/  IMAD.MOV.U32 R21, RZ, RZ, R4 ;  /* 0x000000ffff157224 */ /* 0x000fe200078e0004 */
[----:B------:R-:W-:Y:S06]  /*04c0*/  MEMBAR.ALL.GPU ;  /* 0x0000000000007992 */ /* 0x000fec000000a000 */
[----:B------:R-:W-:-:S00]  /*04d0*/  ERRBAR ;  /* 0x00000000000079ab */ /* 0x000fc00000000000 */
[----:B------:R-:W-:Y:S06]  /*04e0*/  CGAERRBAR ;  /* 0x00000000000075ab */ /* 0x000fec0000000000 */
[----:B------:R0:W-:Y:S01]  /*04f0*/  ST.E.STRONG.GPU desc[UR8][R2.64], RZ ;  /* 0x000000ff02007985 */ /* 0x0001e2000c10f908 */
[----:B------:R-:W-:Y:S02]  /*0500*/  IMAD.MOV.U32 R10, RZ, RZ, R5 ;  /* 0x000000ffff0a7224 */ /* 0x000fe400078e0005 */
[----:B------:R-:W-:Y:S01]  /*0510*/  IMAD.MOV.U32 R14, RZ, RZ, R6 ;  /* 0x000000ffff0e7224 */ /* 0x000fe200078e0006 */
[----:B------:R-:W-:Y:S06]  /*0520*/  @P0 BRA `(.L_x_7) ;  /* 0xfffffffc00680947 */ /* 0x000fec000383ffff */
[----:B------:R-:W-:Y:S05]  /*0530*/  BRA `(.L_x_8) ;  /* 0x0000000000647947 */ /* 0x000fea0003800000 */
.L_x_4:
[----:B------:R-:W1:Y:S01]  /*0540*/  S2R R11, SR_LANEID ;  /* 0x00000000000b7919 */ /* 0x000e620000000000 */
[----:B------:R-:W-:Y:S02]  /*0550*/  VOTEU.ANY UR4, UPT, PT ;  /* 0x0000000000047886 */ /* 0x000fe400038e0100 */
[----:B------:R-:W1:Y:S08]  /*0560*/  FLO.U32 R6, UR4 ;  /* 0x0000000400067d00 */ /* 0x000e7000080e0000 */
[----:B------:R-:W2:Y:S01]  /*0570*/  POPC R5, UR4 ;  /* 0x0000000400057d09 */ /* 0x000ea20008000000 */
[----:B-1----:R-:W-:-:S13]  /*0580*/  ISETP.EQ.U32.AND P0, PT, R6, R11, PT ;  /* 0x0000000b0600720c */ /* 0x002fda0003f02070 */
[----:B--2---:R-:W2:Y:S04]  /*0590*/  @P0 ATOM.E.ADD.S32.STRONG.GPU PT, R5, desc[UR8][R2.64+-0x34], R5 ;  /* 0xffffcc050205098a */ /* 0x004ea800081ef308 */
[----:B0-----:R-:W3:Y:S01]  /*05a0*/  LDG.E R4, desc[UR8][R12.64+0x8] ;  /* 0x000008080c047981 */ /* 0x001ee2000c1e1900 */
[----:B------:R-:W0:Y:S02]  /*05b0*/  S2R R8, SR_LTMASK ;  /* 0x0000000000087919 */ /* 0x000e240000003900 */
[----:B0-----:R-:W-:-:S06]  /*05c0*/  LOP3.LUT R8, R8, UR4, RZ, 0xc0, !PT ;  /* 0x0000000408087c12 */ /* 0x001fcc000f8ec0ff */
[----:B------:R-:W0:Y:S01]  /*05d0*/  POPC R8, R8 ;  /* 0x0000000800087309 */ /* 0x000e220000000000 */
[----:B--2---:R-:W0:Y:S02]  /*05e0*/  SHFL.IDX PT, R7, R5, R6, 0x1f ;  /* 0x00001f0605077589 */ /* 0x004e2400000e0000 */
[----:B0-----:R-:W-:-:S05]  /*05f0*/  IMAD.IADD R7, R7, 0x1, R8 ;  /* 0x0000000107077824 */ /* 0x001fca00078e0208 */
[----:B---3--:R-:W-:-:S13]  /*0600*/  ISETP.GE.AND P0, PT, R7, R4, PT ;  /* 0x000000040700720c */ /* 0x008fda0003f06270 */
[----:B------:R-:W-:Y:S05]  /*0610*/  @!P0 BRA `(.L_x_9) ;  /* 0x0000000000208947 */ /* 0x000fea0003800000 */
[----:B------:R-:W-:Y:S02]  /*0620*/  VOTEU.ANY UR4, UPT, PT ;  /* 0x0000000000047886 */ /* 0x000fe400038e0100 */
[----:B------:R-:W-:Y:S02]  /*0630*/  UFLO.U32 UR5, UR4 ;  /* 0x00000004000572bd */ /* 0x000fe400080e0000 */
[----:B------:R-:W-:-:S04]  /*0640*/  UPOPC UR4, UR4 ;  /* 0x00000004000472bf */ /* 0x000fc80008000000 */
[----:B------:R-:W-:Y:S02]  /*0650*/  ISETP.EQ.U32.AND P0, PT, R11, UR5, PT ;  /* 0x000000050b007c0c */ /* 0x000fe4000bf02070 */
[----:B------:R-:W-:-:S11]  /*0660*/  IMAD R5, RZ, RZ, -UR4 ;  /* 0x80000004ff057e24 */ /* 0x000fd6000f8e02ff */
[----:B------:R2:W-:Y:S01]  /*0670*/  @P0 ATOM.E.ADD.S32.STRONG.GPU PT, RZ, desc[UR8][R2.64+-0x34], R5 ;  /* 0xffffcc0502ff098a */ /* 0x0005e200081ef308 */
[----:B------:R-:W-:Y:S01]  /*0680*/  PRMT R6, RZ, 0x7610, R6 ;  /* 0x00007610ff067816 */ /* 0x000fe20000000006 */
[----:B------:R-:W-:Y:S06]  /*0690*/  BRA `(.L_x_10) ;  /* 0x0000000000e07947 */ /* 0x000fec0003800000 */
.L_x_9:
[----:B------:R-:W2:Y:S02]  /*06a0*/  LDG.E.64 R4, desc[UR8][R12.64] ;  /* 0x000000080c047981 */ /* 0x000ea4000c1e1b00 */
[----:B--2---:R-:W-:Y:S01]  /*06b0*/  IMAD.WIDE R4, R7, 0x10, R4 ;  /* 0x0000001007047825 */ /* 0x004fe200078e0204 */
[----:B------:R-:W-:-:S07]  /*06c0*/  CS2R R6, SRZ ;  /* 0x0000000000067805 */ /* 0x000fce000001ff00 */
.L_x_8:
[----:B------:R1:W-:Y:S01]  /*06d0*/  ST.E desc[UR8][R4.64], R9 ;  /* 0x0000000904007985 */ /* 0x0003e2000c101908 */
[----:B------:R-:W-:Y:S01]  /*06e0*/  BSSY B1, `(.L_x_11) ;  /* 0x0000007000017945 */ /* 0x000fe20003800000 */
[----:B------:R-:W-:-:S07]  /*06f0*/  IMAD.MOV.U32 R11, RZ, RZ, 0x1 ;  /* 0x00000001ff0b7424 */ /* 0x000fce00078e00ff */
.L_x_12:
[----:B------:R-:W-:Y:S05]  /*0700*/  YIELD ;  /* 0x0000000000007946 */ /* 0x000fea0003800000 */
[----:B------:R-:W2:Y:S04]  /*0710*/  ATOM.E.EXCH.STRONG.GPU PT, R8, desc[UR8][R2.64+-0x20], R11 ;  /* 0xffffe00b0208798a */ /* 0x000ea8000c1ef108 */
[----:B--2---:R-:W-:Y:S01]  /*0720*/  CCTL.IVALL ;  /* 0x00000000ff00798f */ /* 0x004fe20002000000 */
[----:B------:R-:W-:-:S13]  /*0730*/  ISETP.NE.AND P0, PT, R8, 0x1, PT ;  /* 0x000000010800780c */ /* 0x000fda0003f05270 */
[----:B------:R-:W-:Y:S05]  /*0740*/  @!P0 BRA `(.L_x_12) ;  /* 0xfffffffc00ec8947 */ /* 0x000fea000383ffff */
[----:B------:R-:W-:Y:S05]  /*0750*/  BSYNC B1 ;  /* 0x0000000000017941 */ /* 0x000fea0003800000 */
.L_x_11:
[----:B0-----:R-:W2:Y:S01]  /*0760*/  LDG.E.128 R12, desc[UR8][R12.64+0x10] ;  /* 0x000010080c0c7981 */ /* 0x001ea2000c1e1d00 */
[----:B------:R-:W-:Y:S01]  /*0770*/  BSSY B1, `(.L_x_13) ;  /* 0x0000029000017945 */ /* 0x000fe20003800000 */
[----:B------:R-:W-:Y:S06]  /*0780*/  MEMBAR.ALL.GPU ;  /* 0x0000000000007992 */ /* 0x000fec000000a000 */
[----:B------:R-:W-:-:S00]  /*0790*/  ERRBAR ;  /* 0x00000000000079ab */ /* 0x000fc00000000000 */
[----:B------:R-:W-:Y:S06]  /*07a0*/  CGAERRBAR ;  /* 0x00000000000075ab */ /* 0x000fec0000000000 */
[----:B------:R0:W-:Y:S01]  /*07b0*/  ST.E.STRONG.GPU desc[UR8][R2.64+-0x20], RZ ;  /* 0xffffe0ff02007985 */ /* 0x0001e2000c10f908 */
[----:B--2---:R-:W-:Y:S01]  /*07c0*/  IMAD.MOV.U32 R21, RZ, RZ, R14 ;  /* 0x000000ffff157224 */ /* 0x004fe200078e000e */
[----:B0-----:R-:W-:-:S07]  /*07d0*/  MOV R23, R15 ;  /* 0x0000000f00177202 */ /* 0x001fce0000000f00 */
.L_x_16:
[----:B0-----:R-:W-:Y:S02]  /*07e0*/  IMAD.MOV.U32 R10, RZ, RZ, R12 ;  /* 0x000000ffff0a7224 */ /* 0x001fe400078e000c */
[----:B--2---:R-:W-:Y:S02]  /*07f0*/  HFMA2 R15, -RZ, RZ, 0, 5.9604644775390625e-08 ;  /* 0x00000001ff0f7431 */ /* 0x004fe400000001ff */
[----:B------:R-:W-:Y:S01]  /*0800*/  IMAD.MOV.U32 R11, RZ, RZ, R13 ;  /* 0x000000ffff0b7224 */ /* 0x000fe200078e000d */
[----:B------:R-:W-:Y:S01]  /*0810*/  BSSY B2, `(.L_x_14) ;  /* 0x0000009000027945 */ /* 0x000fe20003800000 */
[----:B------:R-:W-:Y:S02]  /*0820*/  IMAD.MOV.U32 R20, RZ, RZ, R21 ;  /* 0x000000ffff147224 */ /* 0x000fe400078e0015 */
[----:B------:R-:W-:Y:S01]  /*0830*/  IMAD.MOV.U32 R22, RZ, RZ, R23 ;  /* 0x000000ffff167224 */ /* 0x000fe200078e0017 */
[----:B------:R0:W-:Y:S06]  /*0840*/  ST.E.64 desc[UR8][R4.64+0x8], R10 ;  /* 0x0000080a04007985 */ /* 0x0001ec000c101b08 */
.L_x_15:
[----:B------:R-:W-:Y:S05]  /*0850*/  YIELD ;  /* 0x0000000000007946 */ /* 0x000fea0003800000 */
[----:B------:R-:W2:Y:S04]  /*0860*/  ATOM.E.EXCH.STRONG.GPU PT, R8, desc[UR8][R2.64+-0x20], R15 ;  /* 0xffffe00f0208798a */ /* 0x000ea8000c1ef108 */
[----:B--2---:R-:W-:Y:S01]  /*0870*/  CCTL.IVALL ;  /* 0x00000000ff00798f */ /* 0x004fe20002000000 */
[----:B------:R-:W-:-:S13]  /*0880*/  ISETP.NE.AND P0, PT, R8, 0x1, PT ;  /* 0x000000010800780c */ /* 0x000fda0003f05270 */
[----:B------:R-:W-:Y:S05]  /*0890*/  @!P0 BRA `(.L_x_15) ;  /* 0xfffffffc00ec8947 */ /* 0x000fea000383ffff */
[----:B------:R-:W-:Y:S05]  /*08a0*/  BSYNC B2 ;  /* 0x0000000000027941 */ /* 0x000fea0003800000 */
.L_x_14:
[----:B------:R-:W2:Y:S02]  /*08b0*/  LDC.64 R14, c[0x0][0x380] ;  /* 0x0000e000ff0e7b82 */ /* 0x000ea40000000a00 */
[----:B--2---:R-:W2:Y:S02]  /*08c0*/  LDG.E.128 R16, desc[UR8][R14.64+0x10] ;  /* 0x000010080e107981 */ /* 0x004ea4000c1e1d00 */
[----:B--2---:R-:W-:Y:S02]  /*08d0*/  LOP3.LUT R12, R12, R16, RZ, 0x3c, !PT ;  /* 0x000000100c0c7212 */ /* 0x004fe400078e3cff */
[----:B------:R-:W-:Y:S02]  /*08e0*/  LOP3.LUT R13, R13, R17, RZ, 0x3c, !PT ;  /* 0x000000110d0d7212 */ /* 0x000fe400078e3cff */
[----:B------:R-:W-:Y:S01]  /*08f0*/  LOP3.LUT R8, R23, R19, RZ, 0x3c, !PT ;  /* 0x0000001317087212 */ /* 0x000fe200078e3cff */
[----:B------:R-:W-:Y:S01]  /*0900*/  IMAD.MOV.U32 R23, RZ, RZ, R19 ;  /* 0x000000ffff177224 */ /* 0x000fe200078e0013 */
[--C-:B------:R-:W-:Y:S01]  /*0910*/  LOP3.LUT P0, RZ, R12, R21, R18.reuse, 0xf6, !PT ;  /* 0x000000150cff7212 */ /* 0x100fe2000780f612 */
[----:B------:R-:W-:-:S02]  /*0920*/  IMAD.MOV.U32 R21, RZ, RZ, R18 ;  /* 0x000000ffff157224 */ /* 0x000fc400078e0012 */
[----:B------:R-:W-:Y:S01]  /*0930*/  IMAD.MOV.U32 R12, RZ, RZ, R16 ;  /* 0x000000ffff0c7224 */ /* 0x000fe200078e0010 */
[----:B------:R-:W-:Y:S01]  /*0940*/  LOP3.LUT P0, RZ, R13, R8, RZ, 0xfc, P0 ;  /* 0x000000080dff7212 */ /* 0x000fe2000000fcff */
[----:B------:R-:W-:-:S12]  /*0950*/  IMAD.MOV.U32 R13, RZ, RZ, R17 ;  /* 0x000000ffff0d7224 */ /* 0x000fd800078e0011 */
[----:B------:R2:W-:Y:S01]  /*0960*/  @!P0 STG.E.128 desc[UR8][R14.64+0x10], R4 ;  /* 0x000010040e008986 */ /* 0x0005e2000c101d08 */
[----:B------:R-:W-:Y:S01]  /*0970*/  @!P0 MOV R21, R20 ;  /* 0x0000001400158202 */ /* 0x000fe20000000f00 */
[----:B------:R-:W-:Y:S01]  /*0980*/  @!P0 IMAD.MOV.U32 R23, RZ, RZ, R22 ;  /* 0x000000ffff178224 */ /* 0x000fe200078e0016 */
[----:B------:R-:W-:Y:S06]  /*0990*/  MEMBAR.ALL.GPU ;  /* 0x0000000000007992 */ /* 0x000fec000000a000 */
[----:B------:R-:W-:-:S00]  /*09a0*/  ERRBAR ;  /* 0x00000000000079ab */ /* 0x000fc00000000000 */
[----:B------:R-:W-:Y:S06]  /*09b0*/  CGAERRBAR ;  /* 0x00000000000075ab */ /* 0x000fec0000000000 */
[----:B------:R2:W-:Y:S01]  /*09c0*/  ST.E.STRONG.GPU desc[UR8][R2.64+-0x20], RZ ;  /* 0xffffe0ff02007985 */ /* 0x0005e2000c10f908 */
[----:B------:R-:W-:Y:S02]  /*09d0*/  @!P0 IMAD.MOV.U32 R12, RZ, RZ, R10 ;  /* 0x000000ffff0c8224 */ /* 0x000fe400078e000a */
[----:B------:R-:W-:Y:S01]  /*09e0*/  @!P0 IMAD.MOV.U32 R13, RZ, RZ, R11 ;  /* 0x000000ffff0d8224 */ /* 0x000fe200078e000b */
[----:B------:R-:W-:Y:S06]  /*09f0*/  @P0 BRA `(.L_x_16) ;  /* 0xfffffffc00780947 */ /* 0x000fec000383ffff */
[----:B------:R-:W-:Y:S05]  /*0a00*/  BSYNC B1 ;  /* 0x0000000000017941 */ /* 0x000fea0003800000 */
.L_x_13:
[----:B--2---:R-:W-:-:S07]  /*0a10*/  IMAD.MOV.U32 R6, RZ, RZ, 0x1 ;  /* 0x00000001ff067424 */ /* 0x004fce00078e00ff */
.L_x_10:
[----:B------:R-:W-:Y:S05]  /*0a20*/  BSYNC B0 ;  /* 0x0000000000007941 */ /* 0x000fea0003800000 */
.L_x_3:
[----:B--2---:R-:W2:Y:S01]  /*0a30*/  LDC.64 R2, c[0x0][0x3b0] ;  /* 0x0000ec00ff027b82 */ /* 0x004ea20000000a00 */
[----:B------:R-:W0:Y:S02]  /*0a40*/  LDCU.64 UR4, c[0x0][0x3a8] ;  /* 0x00007500ff0477ac */ /* 0x000e240008000a00 */
[----:B01----:R-:W-:-:S04]  /*0a50*/  IADD3 R4, P0, PT, R0, UR4, RZ ;  /* 0x0000000400047c10 */ /* 0x003fc8000ff1e0ff */
[C---:B------:R-:W-:Y:S01]  /*0a60*/  LEA.HI.X.SX32 R5, R0.reuse, UR5, 0x1, P0 ;  /* 0x0000000500057c11 */ /* 0x040fe200080f0eff */
[----:B--2---:R-:W-:-:S04]  /*0a70*/  IMAD.WIDE R2, R0, 0x4, R2 ;  /* 0x0000000400027825 */ /* 0x004fc800078e0202 */
[----:B------:R-:W-:Y:S04]  /*0a80*/  STG.E.U8 desc[UR8][R4.64], R6 ;  /* 0x0000000604007986 */ /* 0x000fe8000c101108 */
[----:B------:R-:W-:Y:S01]  /*0a90*/  STG.E desc[UR8][R2.64], R9 ;  /* 0x0000000902007986 */ /* 0x000fe2000c101908 */
[----:B------:R-:W-:Y:S05]  /*0aa0*/  EXIT ;  /* 0x000000000000794d */ /* 0x000fea0003800000 */
.L_x_0:
[----:B------:R-:W-:Y:S01]  /*0ab0*/  HFMA2 R5, -RZ, RZ, 0, 5.9604644775390625e-08 ;  /* 0x00000001ff057431 */ /* 0x000fe200000001ff */
[----:B------:R-:W-:Y:S06]  /*0ac0*/  BSSY B0, `(.L_x_17) ;  /* 0x0000006000007945 */ /* 0x000fec0003800000 */
.L_x_18:
[----:B------:R-:W-:Y:S05]  /*0ad0*/  YIELD ;  /* 0x0000000000007946 */ /* 0x000fea0003800000 */
[----:B------:R-:W2:Y:S04]  /*0ae0*/  ATOM.E.EXCH.STRONG.GPU PT, R4, desc[UR8][R2.64+-0x20], R5 ;  /* 0xffffe0050204798a */ /* 0x000ea8000c1ef108 */
[----:B--2---:R-:W-:Y:S01]  /*0af0*/  CCTL.IVALL ;  /* 0x00000000ff00798f */ /* 0x004fe20002000000 */
[----:B------:R-:W-:-:S13]  /*0b00*/  ISETP.NE.AND P0, PT, R4, 0x1, PT ;  /* 0x000000010400780c */ /* 0x000fda0003f05270 */
[----:B------:R-:W-:Y:S05]  /*0b10*/  @!P0 BRA `(.L_x_18) ;  /* 0xfffffffc00ec8947 */ /* 0x000fea000383ffff */
[----:B------:R-:W-:Y:S05]  /*0b20*/  BSYNC B0 ;  /* 0x0000000000007941 */ /* 0x000fea0003800000 */
.L_x_17:
[----:B------:R-:W0:Y:S01]  /*0b30*/  LDC.64 R4, c[0x0][0x380] ;  /* 0x0000e000ff047b82 */ /* 0x000e220000000a00 */
[----:B------:R-:W-:Y:S04]  /*0b40*/  BSSY B1, `(.L_x_19) ;  /* 0x0000068000017945 */ /* 0x000fe80003800000 */
[----:B------:R-:W-:Y:S01]  /*0b50*/  BSSY B0, `(.L_x_20) ;  /* 0x000002f000007945 */ /* 0x000fe20003800000 */
[----:B0-----:R-:W5:Y:S01]  /*0b60*/  LDG.E.128 R4, desc[UR8][R4.64+0x10] ;  /* 0x0000100804047981 */ /* 0x001f62000c1e1d00 */
[----:B------:R-:W-:Y:S06]  /*0b70*/  MEMBAR.ALL.GPU ;  /* 0x0000000000007992 */ /* 0x000fec000000a000 */
[----:B------:R-:W-:-:S00]  /*0b80*/  ERRBAR ;  /* 0x00000000000079ab */ /* 0x000fc00000000000 */
[----:B------:R-:W-:Y:S06]  /*0b90*/  CGAERRBAR ;  /* 0x00000000000075ab */ /* 0x000fec0000000000 */
[----:B------:R0:W-:Y:S02]  /*0ba0*/  ST.E.STRONG.GPU desc[UR8][R2.64+-0x20], RZ ;  /* 0xffffe0ff02007985 */ /* 0x0001e4000c10f908 */
.L_x_24:
[----:B-----5:R-:W-:Y:S01]  /*0bb0*/  ISETP.NE.U32.AND P0, PT, R4, RZ, PT ;  /* 0x000000ff0400720c */ /* 0x020fe20003f05070 */
[----:B------:R-:W-:Y:S01]  /*0bc0*/  IMAD.MOV.U32 R16, RZ, RZ, -0x1 ;  /* 0xffffffffff107424 */ /* 0x000fe200078e00ff */
[----:B-1----:R-:W-:Y:S02]  /*0bd0*/  PRMT R8, RZ, 0x7610, R8 ;  /* 0x00007610ff087816 */ /* 0x002fe40000000008 */
[----:B------:R-:W-:-:S13]  /*0be0*/  ISETP.NE.AND.EX P0, PT, R5, RZ, PT, P0 ;  /* 0x000000ff0500720c */ /* 0x000fda0003f05300 */
[----:B------:R-:W-:Y:S05]  /*0bf0*/  @!P0 BREAK B0 ;  /* 0x0000000000008942 */ /* 0x000fea0003800000 */
[----:B------:R-:W-:Y:S05]  /*0c00*/  @!P0 BRA `(.L_x_21) ;  /* 0x00000004006c8947 */ /* 0x000fea0003800000 */
[----:B------:R-:W-:Y:S02]  /*0c10*/  IMAD.MOV.U32 R8, RZ, RZ, R4 ;  /* 0x000000ffff087224 */ /* 0x000fe400078e0004 */
[----:B------:R-:W-:-:S06]  /*0c20*/  IMAD.MOV.U32 R9, RZ, RZ, R5 ;  /* 0x000000ffff097224 */ /* 0x000fcc00078e0005 */
[----:B------:R-:W5:Y:S01]  /*0c30*/  LD.E.64 R8, desc[UR8][R8.64+0x8] ;  /* 0x0000080808087980 */ /* 0x000f62000c101b00 */
[----:B------:R-:W-:Y:S01]  /*0c40*/  BSSY B2, `(.L_x_22) ;  /* 0x0000007000027945 */ /* 0x000fe20003800000 */
[----:B------:R-:W-:-:S07]  /*0c50*/  IMAD.MOV.U32 R17, RZ, RZ, 0x1 ;  /* 0x00000001ff117424 */ /* 0x000fce00078e00ff */
.L_x_23:
[----:B------:R-:W-:Y:S05]  /*0c60*/  YIELD ;  /* 0x0000000000007946 */ /* 0x000fea0003800000 */
[----:B------:R-:W2:Y:S04]  /*0c70*/  ATOM.E.EXCH.STRONG.GPU PT, R10, desc[UR8][R2.64+-0x20], R17 ;  /* 0xffffe011020a798a */ /* 0x000ea8000c1ef108 */
[----:B--2---:R-:W-:Y:S01]  /*0c80*/  CCTL.IVALL ;  /* 0x00000000ff00798f */ /* 0x004fe20002000000 */
[----:B------:R-:W-:-:S13]  /*0c90*/  ISETP.NE.AND P0, PT, R10, 0x1, PT ;  /* 0x000000010a00780c */ /* 0x000fda0003f05270 */
[----:B------:R-:W-:Y:S05]  /*0ca0*/  @!P0 BRA `(.L_x_23) ;  /* 0xfffffffc00ec8947 */ /* 0x000fea000383ffff */
[----:B------:R-:W-:Y:S05]  /*0cb0*/  BSYNC B2 ;  /* 0x0000000000027941 */ /* 0x000fea0003800000 */
.L_x_22:
[----:B------:R-:W1:Y:S02]  /*0cc0*/  LDC.64 R18, c[0x0][0x380] ;  /* 0x0000e000ff127b82 */ /* 0x000e640000000a00 */
[----:B-1----:R-:W2:Y:S02]  /*0cd0*/  LDG.E.128 R12, desc[UR8][R18.64+0x10] ;  /* 0x00001008120c7981 */ /* 0x002ea4000c1e1d00 */
[----:B--2---:R-:W-:Y:S02]  /*0ce0*/  LOP3.LUT R11, R4, R12, RZ, 0x3c, !PT ;  /* 0x0000000c040b7212 */ /* 0x004fe400078e3cff */
[----:B------:R-:W-:Y:S02]  /*0cf0*/  LOP3.LUT R10, R5, R13, RZ, 0x3c, !PT ;  /* 0x0000000d050a7212 */ /* 0x000fe400078e3cff */
[----:B------:R-:W-:Y:S02]  /*0d00*/  LOP3.LUT R11, R11, R6, R14, 0xf6, !PT ;  /* 0x000000060b0b7212 */ /* 0x000fe400078ef60e */
[----:B------:R-:W-:-:S02]  /*0d10*/  LOP3.LUT R10, R10, R7, R15, 0xf6, !PT ;  /* 0x000000070a0a7212 */ /* 0x000fc400078ef60f */
[----:B------:R-:W-:-:S04]  /*0d20*/  ISETP.NE.U32.AND P0, PT, R11, RZ, PT ;  /* 0x000000ff0b00720c */ /* 0x000fc80003f05070 */
[----:B------:R-:W-:-:S13]  /*0d30*/  ISETP.NE.AND.EX P0, PT, R10, RZ, PT, P0 ;  /* 0x000000ff0a00720c */ /* 0x000fda0003f05300 */
[-C--:B------:R-:W-:Y:S01]  /*0d40*/  @!P0 MOV R10, R6.reuse ;  /* 0x00000006000a8202 */ /* 0x080fe20000000f00 */
[----:B------:R-:W-:Y:S01]  /*0d50*/  @!P0 IMAD.MOV.U32 R11, RZ, RZ, R7 ;  /* 0x000000ffff0b8224 */ /* 0x000fe200078e0007 */
[----:B------:R-:W-:Y:S01]  /*0d60*/  @!P0 MOV R14, R6 ;  /* 0x00000006000e8202 */ /* 0x000fe20000000f00 */
        /* <DEDUP_REMOVED lines=13> */
[----:B------:R-:W-:Y:S05]  /*0e40*/  BSYNC B0 ;  /* 0x0000000000007941 */ /* 0x000fea0003800000 */
.L_x_20:
[----:B------:R2:W5:Y:S01]  /*0e50*/  LD.E R16, desc[UR8][R12.64] ;  /* 0x000000080c107980 */ /* 0x000562000c101900 */
[----:B------:R-:W-:Y:S01]  /*0e60*/  BSSY B2, `(.L_x_25) ;  /* 0x0000006000027945 */ /* 0x000fe20003800000 */
.L_x_26:
[----:B------:R-:W-:Y:S05]  /*0e70*/  YIELD ;  /* 0x0000000000007946 */ /* 0x000fea0003800000 */
[----:B------:R-:W3:Y:S04]  /*0e80*/  ATOM.E.EXCH.STRONG.GPU PT, R4, desc[UR8][R2.64], R17 ;  /* 0x800000110204798a */ /* 0x000ee8000c1ef108 */
[----:B---3--:R-:W-:Y:S01]  /*0e90*/  CCTL.IVALL ;  /* 0x00000000ff00798f */ /* 0x008fe20002000000 */
[----:B------:R-:W-:-:S13]  /*0ea0*/  ISETP.NE.AND P0, PT, R4, 0x1, PT ;  /* 0x000000010400780c */ /* 0x000fda0003f05270 */
[----:B------:R-:W-:Y:S05]  /*0eb0*/  @!P0 BRA `(.L_x_26) ;  /* 0xfffffffc00ec8947 */ /* 0x000fea000383ffff */
[----:B------:R-:W-:Y:S05]  /*0ec0*/  BSYNC B2 ;  /* 0x0000000000027941 */ /* 0x000fea0003800000 */
.L_x_25:
[----:B------:R-:W3:Y:S01]  /*0ed0*/  LDG.E.128 R4, desc[UR8][R18.64+0x30] ;  /* 0x0000300812047981 */ /* 0x000ee2000c1e1d00 */
[----:B------:R-:W-:Y:S01]  /*0ee0*/  IADD3 R14, P0, PT, R14, 0x1, RZ ;  /* 0x000000010e0e7810 */ /* 0x000fe20007f1e0ff */
[----:B------:R-:W-:Y:S01]  /*0ef0*/  BSSY B2, `(.L_x_27) ;  /* 0x000002b000027945 */ /* 0x000fe20003800000 */
[----:B------:R-:W-:Y:S06]  /*0f00*/  MEMBAR.ALL.GPU ;  /* 0x0000000000007992 */ /* 0x000fec000000a000 */
[----:B------:R-:W-:-:S00]  /*0f10*/  ERRBAR ;  /* 0x00000000000079ab */ /* 0x000fc00000000000 */
[----:B------:R-:W-:Y:S06]  /*0f20*/  CGAERRBAR ;  /* 0x00000000000075ab */ /* 0x000fec0000000000 */
[----:B------:R4:W-:Y:S01]  /*0f30*/  ST.E.STRONG.GPU desc[UR8][R2.64], RZ ;  /* 0x000000ff02007985 */ /* 0x0009e2000c10f908 */
[----:B------:R-:W-:Y:S02]  /*0f40*/  IMAD.X R15, RZ, RZ, R15, P0 ;  /* 0x000000ffff0f7224 */ /* 0x000fe400000e060f */
[----:B---3--:R-:W-:Y:S01]  /*0f50*/  IMAD.MOV.U32 R22, RZ, RZ, R6 ;  /* 0x000000ffff167224 */ /* 0x008fe200078e0006 */
[----:B----4-:R-:W-:-:S07]  /*0f60*/  MOV R23, R7 ;  /* 0x0000000700177202 */ /* 0x010fce0000000f00 */
.L_x_30:
[----:B-1----:R-:W-:Y:S01]  /*0f70*/  IMAD.MOV.U32 R6, RZ, RZ, R4 ;  /* 0x000000ffff067224 */ /* 0x002fe200078e0004 */
[----:B------:R-:W-:Y:S01]  /*0f80*/  BSSY B3, `(.L_x_28) ;  /* 0x000000b000037945 */ /* 0x000fe20003800000 */
[----:B------:R-:W-:Y:S01]  /*0f90*/  IMAD.MOV.U32 R7, RZ, RZ, R5 ;  /* 0x000000ffff077224 */ /* 0x000fe200078e0005 */
[----:B------:R-:W-:Y:S01]  /*0fa0*/  MOV R20, R23 ;  /* 0x0000001700147202 */ /* 0x000fe20000000f00 */
[----:B------:R-:W-:Y:S02]  /*0fb0*/  IMAD.MOV.U32 R17, RZ, RZ, R22 ;  /* 0x000000ffff117224 */ /* 0x000fe400078e0016 */
[----:B-1----:R-:W-:Y:S01]  /*0fc0*/  IMAD.MOV.U32 R9, RZ, RZ, 0x1 ;  /* 0x00000001ff097424 */ /* 0x002fe200078e00ff */
[----:B---3--:R1:W-:Y:S06]  /*0fd0*/  ST.E.64 desc[UR8][R12.64+0x8], R6 ;  /* 0x000008060c007985 */ /* 0x0083ec000c101b08 */
.L_x_29:
[----:B------:R-:W-:Y:S05]  /*0fe0*/  YIELD ;  /* 0x0000000000007946 */ /* 0x000fea0003800000 */
[----:B------:R-:W3:Y:S04]  /*0ff0*/  ATOM.E.EXCH.STRONG.GPU PT, R8, desc[UR8][R2.64], R9 ;  /* 0x800000090208798a */ /* 0x000ee8000c1ef108 */
[----:B---3--:R-:W-:Y:S01]  /*1000*/  CCTL.IVALL ;  /* 0x00000000ff00798f */ /* 0x008fe20002000000 */
[----:B------:R-:W-:-:S13]  /*1010*/  ISETP.NE.AND P0, PT, R8, 0x1, PT ;  /* 0x000000010800780c */ /* 0x000fda0003f05270 */
[----:B------:R-:W-:Y:S05]  /*1020*/  @!P0 BRA `(.L_x_29) ;  /* 0xfffffffc00ec8947 */ /* 0x000fea000383ffff */
[----:B------:R-:W-:Y:S05]  /*1030*/  BSYNC B3 ;  /* 0x0000000000037941 */ /* 0x000fea0003800000 */
.L_x_28:
[----:B------:R-:W3:Y:S02]  /*1040*/  LDC.64 R18, c[0x0][0x380] ;  /* 0x0000e000ff127b82 */ /* 0x000ee40000000a00 */
[----:B---3--:R-:W3:Y:S02]  /*1050*/  LDG.E.128 R8, desc[UR8][R18.64+0x30] ;  /* 0x0000300812087981 */ /* 0x008ee4000c1e1d00 */
[----:B---3--:R-:W-:Y:S02]  /*1060*/  LOP3.LUT R21, R4, R8, RZ, 0x3c, !PT ;  /* 0x0000000804157212 */ /* 0x008fe400078e3cff */
[----:B------:R-:W-:Y:S02]  /*1070*/  LOP3.LUT R5, R5, R9, RZ, 0x3c, !PT ;  /* 0x0000000905057212 */ /* 0x000fe400078e3cff */
[--C-:B------:R-:W-:Y:S01]  /*1080*/  LOP3.LUT R21, R21, R22, R10.reuse, 0xf6, !PT ;  /* 0x0000001615157212 */ /* 0x100fe200078ef60a */
[----:B------:R-:W-:Y:S01]  /*1090*/  IMAD.MOV.U32 R22, RZ, RZ, R10 ;  /* 0x000000ffff167224 */ /* 0x000fe200078e000a */
[--C-:B------:R-:W-:Y:S01]  /*10a0*/  LOP3.LUT R5, R5, R23, R11.reuse, 0xf6, !PT ;  /* 0x0000001705057212 */ /* 0x100fe200078ef60b */
[----:B------:R-:W-:Y:S01]  /*10b0*/  IMAD.MOV.U32 R23, RZ, RZ, R11 ;  /* 0x000000ffff177224 */ /* 0x000fe200078e000b */
[----:B------:R-:W-:-:S02]  /*10c0*/  ISETP.NE.U32.AND P0, PT, R21, RZ, PT ;  /* 0x000000ff1500720c */ /* 0x000fc40003f05070 */
[----:B------:R-:W-:Y:S02]  /*10d0*/  MOV R4, R8 ;  /* 0x0000000800047202 */ /* 0x000fe40000000f00 */
[----:B------:R-:W-:Y:S01]  /*10e0*/  ISETP.NE.AND.EX P0, PT, R5, RZ, PT, P0 ;  /* 0x000000ff0500720c */ /* 0x000fe20003f05300 */
[----:B------:R-:W-:-:S12]  /*10f0*/  IMAD.MOV.U32 R5, RZ, RZ, R9 ;  /* 0x000000ffff057224 */ /* 0x000fd800078e0009 */
[----:B------:R3:W-:Y:S01]  /*1100*/  @!P0 STG.E.128 desc[UR8][R18.64+0x30], R12 ;  /* 0x0000300c12008986 */ /* 0x0007e2000c101d08 */
[----:B------:R-:W-:Y:S01]  /*1110*/  @!P0 IMAD.MOV.U32 R22, RZ, RZ, R17 ;  /* 0x000000ffff168224 */ /* 0x000fe200078e0011 */
[----:B------:R-:W-:Y:S01]  /*1120*/  @!P0 MOV R4, R6 ;  /* 0x0000000600048202 */ /* 0x000fe20000000f00 */
[----:B------:R-:W-:Y:S01]  /*1130*/  @!P0 IMAD.MOV.U32 R23, RZ, RZ, R20 ;  /* 0x000000ffff178224 */ /* 0x000fe200078e0014 */
[----:B------:R-:W-:Y:S06]  /*1140*/  MEMBAR.ALL.GPU ;  /* 0x0000000000007992 */ /* 0x000fec000000a000 */
[----:B------:R-:W-:-:S00]  /*1150*/  ERRBAR ;  /* 0x00000000000079ab */ /* 0x000fc00000000000 */
[----:B------:R-:W-:Y:S06]  /*1160*/  CGAERRBAR ;  /* 0x00000000000075ab */ /* 0x000fec0000000000 */
[----:B------:R3:W-:Y:S01]  /*1170*/  ST.E.STRONG.GPU desc[UR8][R2.64], RZ ;  /* 0x000000ff02007985 */ /* 0x0007e2000c10f908 */
[----:B------:R-:W-:Y:S01]  /*1180*/  @!P0 IMAD.MOV.U32 R5, RZ, RZ, R7 ;  /* 0x000000ffff058224 */ /* 0x000fe200078e0007 */
[----:B------:R-:W-:Y:S06]  /*1190*/  @P0 BRA `(.L_x_30) ;  /* 0xfffffffc00740947 */ /* 0x000fec000383ffff */
[----:B------:R-:W-:Y:S05]  /*11a0*/  BSYNC B2 ;  /* 0x0000000000027941 */ /* 0x000fea0003800000 */
.L_x_27:
[----:B------:R-:W-:-:S07]  /*11b0*/  IMAD.MOV.U32 R8, RZ, RZ, 0x1 ;  /* 0x00000001ff087424 */ /* 0x000fce00078e00ff */
.L_x_21:
[----:B------:R-:W-:Y:S05]  /*11c0*/  BSYNC B1 ;  /* 0x0000000000017941 */ /* 0x000fea0003800000 */
.L_x_19:
[----:B------:R-:W4:Y:S01]  /*11d0*/  LDC.64 R4, c[0x0][0x3b0] ;  /* 0x0000ec00ff047b82 */ /* 0x000f220000000a00 */
[----:B------:R-:W0:Y:S02]  /*11e0*/  LDCU.64 UR4, c[0x0][0x3a8] ;  /* 0x00007500ff0477ac */ /* 0x000e240008000a00 */
[----:B0--3--:R-:W-:-:S04]  /*11f0*/  IADD3 R2, P0, PT, R0, UR4, RZ ;  /* 0x0000000400027c10 */ /* 0x009fc8000ff1e0ff */
[C---:B------:R-:W-:Y:S01]  /*1200*/  LEA.HI.X.SX32 R3, R0.reuse, UR5, 0x1, P0 ;  /* 0x0000000500037c11 */ /* 0x040fe200080f0eff */
[----:B----4-:R-:W-:-:S04]  /*1210*/  IMAD.WIDE R4, R0, 0x4, R4 ;  /* 0x0000000400047825 */ /* 0x010fc800078e0204 */
[----:B------:R-:W-:Y:S04]  /*1220*/  STG.E.U8 desc[UR8][R2.64], R8 ;  /* 0x0000000802007986 */ /* 0x000fe8000c101108 */
[----:B-----5:R-:W-:Y:S01]  /*1230*/  STG.E desc[UR8][R4.64], R16 ;  /* 0x0000001004007986 */ /* 0x020fe2000c101908 */
[----:B------:R-:W-:Y:S05]  /*1240*/  EXIT ;  /* 0x000000000000794d */ /* 0x000fea0003800000 */
.L_x_31:
[----:B------:R-:W-:-:S00]  /*1250*/  BRA `(.L_x_31) ;  /* 0xfffffffc00fc7947 */ /* 0x000fc0000383ffff */
[----:B------:R-:W-:-:S00]  /*1260*/  NOP ;  /* 0x0000000000007918 */ /* 0x000fc00000000000 */
        /* <DEDUP_REMOVED lines=9> */
.L_x_64:


//--------------------- .text._Z17stack_test_kernelP5StackiPbS1_Pi --------------------------
	.section	.text._Z17stack_test_kernelP5StackiPbS1_Pi,"ax",@progbits
	.align	128
        .global         _Z17stack_test_kernelP5StackiPbS1_Pi
        .type           _Z17stack_test_kernelP5StackiPbS1_Pi,@function
        .size           _Z17stack_test_kernelP5StackiPbS1_Pi,(.L_x_65 - _Z17stack_test_kernelP5StackiPbS1_Pi)
        .other          _Z17stack_test_kernelP5StackiPbS1_Pi,@"STO_CUDA_ENTRY STV_DEFAULT"
_Z17stack_test_kernelP5StackiPbS1_Pi:
.text._Z17stack_test_kernelP5StackiPbS1_Pi:
        /* <DEDUP_REMOVED lines=8> */
[----:B------:R-:W0:Y:S01]  /*0080*/  LDCU.64 UR6, c[0x0][0x380] ;  /* 0x00007000ff0677ac */ /* 0x000e220008000a00 */
[----:B------:R-:W-:Y:S01]  /*0090*/  LOP3.LUT R0, R17, 0x1, RZ, 0xc0, !PT ;  /* 0x0000000111007812 */ /* 0x000fe200078ec0ff */
[----:B------:R-:W-:Y:S01]  /*00a0*/  UMOV UR4, 0x40 ;  /* 0x0000004000047882 */ /* 0x000fe20000000000 */
[----:B------:R-:W-:Y:S02]  /*00b0*/  UMOV UR5, 0x0 ;  /* 0x0000000000057882 */ /* 0x000fe40000000000 */
[----:B------:R-:W-:Y:S01]  /*00c0*/  ISETP.NE.U32.AND P0, PT, R0, 0x1, PT ;  /* 0x000000010000780c */ /* 0x000fe20003f05070 */
[----:B------:R-:W1:Y:S01]  /*00d0*/  LDCU.64 UR8, c[0x0][0x358] ;  /* 0x00006b00ff0877ac */ /* 0x000e620008000a00 */
[----:B0-----:R-:W-:-:S04]  /*00e0*/  UIMAD.WIDE.U32 UR4, UR6, 0x1, UR4 ;  /* 0x00000001060478a5 */ /* 0x001fc8000f8e0004 */
[----:B------:R-:W-:Y:S02]  /*00f0*/  UIADD3 UR6, UPT, UPT, UR5, UR7, URZ ;  /* 0x0000000705067290 */ /* 0x000fe4000fffe0ff */
[----:B------:R-:W-:Y:S02]  /*0100*/  IMAD.U32 R3, RZ, RZ, UR5 ;  /* 0x00000005ff037e24 */ /* 0x000fe4000f8e00ff */
[----:B------:R-:W-:Y:S02]  /*0110*/  IMAD.U32 R2, RZ, RZ, UR4 ;  /* 0x00000004ff027e24 */ /* 0x000fe4000f8e00ff */
[----:B------:R-:W-:Y:S01]  /*0120*/  IMAD.U32 R3, RZ, RZ, UR6 ;  /* 0x00000006ff037e24 */ /* 0x000fe2000f8e00ff */
[----:B-1----:R-:W-:Y:S06]  /*0130*/  @!P0 BRA `(.L_x_32) ;  /* 0x0000000800448947 */ /* 0x002fec0003800000 */
[----:B------:R-:W-:Y:S01]  /*0140*/  BSSY B0, `(.L_x_33) ;  /* 0x0000007000007945 */ /* 0x000fe20003800000 */
[----:B------:R-:W-:-:S07]  /*0150*/  IMAD.MOV.U32 R5, RZ, RZ, 0x1 ;  /* 0x00000001ff057424 */ /* 0x000fce00078e00ff */
.L_x_34:
[----:B------:R-:W-:Y:S05]  /*0160*/  YIELD ;  /* 0x0000000000007946 */ /* 0x000fea0003800000 */
[----:B------:R-:W2:Y:S04]  /*0170*/  ATOM.E.EXCH.STRONG.GPU PT, R0, desc[UR8][R2.64], R5 ;  /* 0x800000050200798a */ /* 0x000ea8000c1ef108 */
[----:B--2---:R-:W-:Y:S01]  /*0180*/  CCTL.IVALL ;  /* 0x00000000ff00798f */ /* 0x004fe20002000000 */
[----:B------:R-:W-:-:S13]  /*0190*/  ISETP.NE.AND P0, PT, R0, 0x1, PT ;  /* 0x000000010000780c */ /* 0x000fda0003f05270 */
[----:B------:R-:W-:Y:S05]  /*01a0*/  @!P0 BRA `(.L_x_34) ;  /* 0xfffffffc00ec8947 */ /* 0x000fea000383ffff */
[----:B------:R-:W-:Y:S05]  /*01b0*/  BSYNC B0 ;  /* 0x0000000000007941 */ /* 0x000fea0003800000 */
.L_x_33:
        /* <DEDUP_REMOVED lines=9> */
.L_x_39:
[----:B0-----:R-:W0:Y:S01]  /*0250*/  LDC.64 R8, c[0x0][0x380] ;  /* 0x0000e000ff087b82 */ /* 0x001e220000000a00 */
[----:B------:R-:W-:-:S04]  /*0260*/  ISETP.NE.U32.AND P0, PT, R19, RZ, PT ;  /* 0x000000ff1300720c */ /* 0x000fc80003f05070 */
[----:B------:R-:W-:-:S13]  /*0270*/  ISETP.NE.AND.EX P0, PT, R16, RZ, PT, P0 ;  /* 0x000000ff1000720c */ /* 0x000fda0003f05300 */
[----:B------:R-:W-:Y:S05]  /*0280*/  @!P0 BRA `(.L_x_36) ;  /* 0x00000000008c8947 */ /* 0x000fea0003800000 */
[----:B------:R-:W-:Y:S02]  /*0290*/  IMAD.MOV.U32 R4, RZ, RZ, R19 ;  /* 0x000000ffff047224 */ /* 0x000fe400078e0013 */
[----:B------:R-:W-:-:S05]  /*02a0*/  IMAD.MOV.U32 R5, RZ, RZ, R16 ;  /* 0x000000ffff057224 */ /* 0x000fca00078e0010 */
[----:B------:R1:W5:Y:S01]  /*02b0*/  LD.E.64 R12, desc[UR8][R4.64+0x8] ;  /* 0x00000808040c7980 */ /* 0x000362000c101b00 */
[----:B------:R-:W-:Y:S01]  /*02c0*/  BSSY B1, `(.L_x_37) ;  /* 0x0000007000017945 */ /* 0x000fe20003800000 */
[----:B------:R-:W-:-:S07]  /*02d0*/  IMAD.MOV.U32 R7, RZ, RZ, 0x1 ;  /* 0x00000001ff077424 */ /* 0x000fce00078e00ff */
.L_x_38:
[----:B------:R-:W-:Y:S05]  /*02e0*/  YIELD ;  /* 0x0000000000007946 */ /* 0x000fea0003800000 */
[----:B------:R-:W2:Y:S04]  /*02f0*/  ATOM.E.EXCH.STRONG.GPU PT, R0, desc[UR8][R2.64], R7 ;  /* 0x800000070200798a */ /* 0x000ea8000c1ef108 */
[----:B--2---:R-:W-:Y:S01]  /*0300*/  CCTL.IVALL ;  /* 0x00000000ff00798f */ /* 0x004fe20002000000 */
[----:B------:R-:W-:-:S13]  /*0310*/  ISETP.NE.AND P0, PT, R0, 0x1, PT ;  /* 0x000000010000780c */ /* 0x000fda0003f05270 */
[----:B------:R-:W-:Y:S05]  /*0320*/  @!P0 BRA `(.L_x_38) ;  /* 0xfffffffc00ec8947 */ /* 0x000fea000383ffff */
[----:B------:R-:W-:Y:S05]  /*0330*/  BSYNC B1 ;  /* 0x0000000000017941 */ /* 0x000fea0003800000 */
.L_x_37:
[----:B01----:R-:W2:Y:S02]  /*0340*/  LDG.E.128 R4, desc[UR8][R8.64+0x30] ;  /* 0x0000300808047981 */ /* 0x003ea4000c1e1d00 */
[----:B--2---:R-:W-:Y:S02]  /*0350*/  LOP3.LUT R15, R19, R4, RZ, 0x3c, !PT ;  /* 0x00000004130f7212 */ /* 0x004fe400078e3cff */
[----:B------:R-:W-:Y:S02]  /*0360*/  LOP3.LUT R0, R16, R5, RZ, 0x3c, !PT ;  /* 0x0000000510007212 */ /* 0x000fe400078e3cff */
[----:B------:R-:W-:Y:S02]  /*0370*/  LOP3.LUT R15, R15, R10, R6, 0xf6, !PT ;  /* 0x0000000a0f0f7212 */ /* 0x000fe400078ef606 */
[----:B------:R-:W-:Y:S02]  /*0380*/  LOP3.LUT R0, R0, R11, R7, 0xf6, !PT ;  /* 0x0000000b00007212 */ /* 0x000fe400078ef607 */
[----:B------:R-:W-:-:S04]  /*0390*/  ISETP.NE.U32.AND P0, PT, R15, RZ, PT ;  /* 0x000000ff0f00720c */ /* 0x000fc80003f05070 */
[----:B------:R-:W-:-:S13]  /*03a0*/  ISETP.NE.AND.EX P0, PT, R0, RZ, PT, P0 ;  /* 0x000000ff0000720c */ /* 0x000fda0003f05300 */
[----:B------:R-:W-:Y:S01]  /*03b0*/  @!P0 MOV R14, R10 ;  /* 0x0000000a000e8202 */ /* 0x000fe20000000f00 */
[--C-:B------:R-:W-:Y:S02]  /*03c0*/  @!P0 IMAD.MOV.U32 R15, RZ, RZ, R11.reuse ;  /* 0x000000ffff0f8224 */ /* 0x100fe400078e000b */
[----:B------:R-:W-:Y:S02]  /*03d0*/  @!P0 IMAD.MOV.U32 R7, RZ, RZ, R11 ;  /* 0x000000ffff078224 */ /* 0x000fe400078e000b */
[----:B------:R-:W-:Y:S01]  /*03e0*/  @!P0 IMAD.MOV.U32 R4, RZ, RZ, R19 ;  /* 0x000000ffff048224 */ /* 0x000fe200078e0013 */
[----:B-----5:R0:W-:Y:S01]  /*03f0*/  @!P0 STG.E.128 desc[UR8][R8.64+0x30], R12 ;  /* 0x0000300c08008986 */ /* 0x0201e2000c101d08 */
[----:B------:R-:W-:Y:S01]  /*0400*/  @!P0 IMAD.MOV.U32 R5, RZ, RZ, R16 ;  /* 0x000000ffff058224 */ /* 0x000fe200078e0010 */
[----:B------:R-:W-:Y:S01]  /*0410*/  MOV R11, R7 ;  /* 0x00000007000b7202 */ /* 0x000fe20000000f00 */
[----:B------:R-:W-:Y:S01]  /*0420*/  @!P0 IMAD.MOV.U32 R6, RZ, RZ, R10 ;  /* 0x000000ffff068224 */ /* 0x000fe200078e000a */
[----:B------:R-:W-:Y:S06]  /*0430*/  MEMBAR.ALL.GPU ;  /* 0x0000000000007992 */ /* 0x000fec000000a000 */
[----:B------:R-:W-:-:S00]  /*0440*/  ERRBAR ;  /* 0x00000000000079ab */ /* 0x000fc00000000000 */
[----:B------:R-:W-:Y:S06]  /*0450*/  CGAERRBAR ;  /* 0x00000000000075ab */ /* 0x000fec0000000000 */
[----:B------:R0:W-:Y:S01]  /*0460*/  ST.E.STRONG.GPU desc[UR8][R2.64], RZ ;  /* 0x000000ff02007985 */ /* 0x0001e2000c10f908 */
[----:B------:R-:W-:Y:S02]  /*0470*/  IMAD.MOV.U32 R19, RZ, RZ, R4 ;  /* 0x000000ffff137224 */ /* 0x000fe400078e0004 */
[----:B------:R-:W-:Y:S02]  /*0480*/  IMAD.MOV.U32 R16, RZ, RZ, R5 ;  /* 0x000000ffff107224 */ /* 0x000fe400078e0005 */
[----:B------:R-:W-:Y:S01]  /*0490*/  IMAD.MOV.U32 R10, RZ, RZ, R6 ;  /* 0x000000ffff0a7224 */ /* 0x000fe200078e0006 */
[----:B------:R-:W-:Y:S06]  /*04a0*/  @P0 BRA `(.L_x_39) ;  /* 0xfffffffc00680947 */ /* 0x000fec000383ffff */
[----:B------:R-:W-:Y:S05]  /*04b0*/  BRA `(.L_x_40) ;  /* 0x0000000000647947 */ /* 0x000fea0003800000 */
.L_x_36:
        /* <DEDUP_REMOVED lines=22> */
.L_x_41:
[----:B------:R-:W2:Y:S02]  /*0620*/  LDG.E.64 R4, desc[UR8][R8.64] ;  /* 0x0000000808047981 */ /* 0x000ea4000c1e1b00 */
[----:B--2---:R-:W-:Y:S01]  /*0630*/  IMAD.WIDE R4, R7, 0x10, R4 ;  /* 0x0000001007047825 */ /* 0x004fe200078e0204 */
[----:B------:R-:W-:-:S07]  /*0640*/  CS2R R6, SRZ ;  /* 0x0000000000067805 */ /* 0x000fce000001ff00 */
.L_x_40:
[----:B------:R1:W-:Y:S01]  /*0650*/  ST.E desc[UR8][R4.64], R17 ;  /* 0x0000001104007985 */ /* 0x0003e2000c101908 */
[----:B------:R-:W-:Y:S01]  /*0660*/  BSSY B1, `(.L_x_43) ;  /* 0x0000007000017945 */ /* 0x000fe20003800000 */
[----:B------:R-:W-:-:S07]  /*0670*/  IMAD.MOV.U32 R11, RZ, RZ, 0x1 ;  /* 0x00000001ff0b7424 */ /* 0x000fce00078e00ff */
.L_x_44:
[----:B------:R-:W-:Y:S05]  /*0680*/  YIELD ;  /* 0x0000000000007946 */ /* 0x000fea0003800000 */
[----:B------:R-:W2:Y:S04]  /*0690*/  ATOM.E.EXCH.STRONG.GPU PT, R0, desc[UR8][R2.64+-0x20], R11 ;  /* 0xffffe00b0200798a */ /* 0x000ea8000c1ef108 */
[----:B--2---:R-:W-:Y:S01]  /*06a0*/  CCTL.IVALL ;  /* 0x00000000ff00798f */ /* 0x004fe20002000000 */
[----:B------:R-:W-:-:S13]  /*06b0*/  ISETP.NE.AND P0, PT, R0, 0x1, PT ;  /* 0x000000010000780c */ /* 0x000fda0003f05270 */
[----:B------:R-:W-:Y:S05]  /*06c0*/  @!P0 BRA `(.L_x_44) ;  /* 0xfffffffc00ec8947 */ /* 0x000fea000383ffff */
[----:B------:R-:W-:Y:S05]  /*06d0*/  BSYNC B1 ;  /* 0x0000000000017941 */ /* 0x000fea0003800000 */
.L_x_43:
        /* <DEDUP_REMOVED lines=8> */
.L_x_48:
[----:B0-----:R-:W-:Y:S01]  /*0760*/  IMAD.MOV.U32 R10, RZ, RZ, R8 ;  /* 0x000000ffff0a7224 */ /* 0x001fe200078e0008 */
[----:B------:R-:W-:Y:S01]  /*0770*/  BSSY B2, `(.L_x_46) ;  /* 0x000000b000027945 */ /* 0x000fe20003800000 */
[----:B------:R-:W-:Y:S01]  /*0780*/  IMAD.MOV.U32 R11, RZ, RZ, R9 ;  /* 0x000000ffff0b7224 */ /* 0x000fe200078e0009 */
[----:B------:R-:W-:Y:S01]  /*0790*/  MOV R22, R16 ;  /* 0x0000001000167202 */ /* 0x000fe20000000f00 */
[----:B------:R-:W-:Y:S02]  /*07a0*/  IMAD.MOV.U32 R20, RZ, RZ, R0 ;  /* 0x000000ffff147224 */ /* 0x000fe400078e0000 */
[----:B------:R-:W-:Y:S01]  /*07b0*/  IMAD.MOV.U32 R13, RZ, RZ, 0x1 ;  /* 0x00000001ff0d7424 */ /* 0x000fe200078e00ff */
[----:B--2---:R0:W-:Y:S06]  /*07c0*/  ST.E.64 desc[UR8][R4.64+0x8], R10 ;  /* 0x0000080a04007985 */ /* 0x0041ec000c101b08 */
.L_x_47:
[----:B------:R-:W-:Y:S05]  /*07d0*/  YIELD ;  /* 0x0000000000007946 */ /* 0x000fea0003800000 */
[----:B------:R-:W2:Y:S04]  /*07e0*/  ATOM.E.EXCH.STRONG.GPU PT, R12, desc[UR8][R2.64+-0x20], R13 ;  /* 0xffffe00d020c798a */ /* 0x000ea8000c1ef108 */
[----:B--2---:R-:W-:Y:S01]  /*07f0*/  CCTL.IVALL ;  /* 0x00000000ff00798f */ /* 0x004fe20002000000 */
[----:B------:R-:W-:-:S13]  /*0800*/  ISETP.NE.AND P0, PT, R12, 0x1, PT ;  /* 0x000000010c00780c */ /* 0x000fda0003f05270 */
[----:B------:R-:W-:Y:S05]  /*0810*/  @!P0 BRA `(.L_x_47) ;  /* 0xfffffffc00ec8947 */ /* 0x000fea000383ffff */
[----:B------:R-:W-:Y:S05]  /*0820*/  BSYNC B2 ;  /* 0x0000000000027941 */ /* 0x000fea0003800000 */
.L_x_46:
[----:B------:R-:W2:Y:S02]  /*0830*/  LDC.64 R18, c[0x0][0x380] ;  /* 0x0000e000ff127b82 */ /* 0x000ea40000000a00 */
[----:B--2---:R-:W2:Y:S02]  /*0840*/  LDG.E.128 R12, desc[UR8][R18.64+0x10] ;  /* 0x00001008120c7981 */ /* 0x004ea4000c1e1d00 */
[----:B--2---:R-:W-:Y:S01]  /*0850*/  LOP3.LUT R21, R8, R12, RZ, 0x3c, !PT ;  /* 0x0000000c08157212 */ /* 0x004fe200078e3cff */
[----:B------:R-:W-:Y:S01]  /*0860*/  IMAD.MOV.U32 R8, RZ, RZ, R12 ;  /* 0x000000ffff087224 */ /* 0x000fe200078e000c */
[----:B------:R-:W-:Y:S02]  /*0870*/  LOP3.LUT R9, R9, R13, RZ, 0x3c, !PT ;  /* 0x0000000d09097212 */ /* 0x000fe400078e3cff */
[--C-:B------:R-:W-:Y:S01]  /*0880*/  LOP3.LUT R21, R21, R0, R14.reuse, 0xf6, !PT ;  /* 0x0000000015157212 */ /* 0x100fe200078ef60e */
[----:B------:R-:W-:Y:S01]  /*0890*/  IMAD.MOV.U32 R0, RZ, RZ, R14 ;  /* 0x000000ffff007224 */ /* 0x000fe200078e000e */
[--C-:B------:R-:W-:Y:S01]  /*08a0*/  LOP3.LUT R9, R9, R16, R15.reuse, 0xf6, !PT ;  /* 0x0000001009097212 */ /* 0x100fe200078ef60f */
[----:B------:R-:W-:Y:S01]  /*08b0*/  IMAD.MOV.U32 R16, RZ, RZ, R15 ;  /* 0x000000ffff107224 */ /* 0x000fe200078e000f */
[----:B------:R-:W-:-:S04]  /*08c0*/  ISETP.NE.U32.AND P0, PT, R21, RZ, PT ;  /* 0x000000ff1500720c */ /* 0x000fc80003f05070 */
        /* <DEDUP_REMOVED lines=13> */
.L_x_45:
[----:B------:R-:W-:-:S07]  /*09a0*/  IMAD.MOV.U32 R0, RZ, RZ, 0x1 ;  /* 0x00000001ff007424 */ /* 0x000fce00078e00ff */
.L_x_42:
[----:B------:R-:W-:Y:S05]  /*09b0*/  BSYNC B0 ;  /* 0x0000000000007941 */ /* 0x000fea0003800000 */
.L_x_35:
[----:B------:R-:W4:Y:S02]  /*09c0*/  LDCU.64 UR4, c[0x0][0x390] ;  /* 0x00007200ff0477ac */ /* 0x000f240008000a00 */
[----:B----4-:R-:W-:-:S04]  /*09d0*/  ISETP.NE.U32.AND P0, PT, RZ, UR4, PT ;  /* 0x00000004ff007c0c */ /* 0x010fc8000bf05070 */
[----:B------:R-:W-:-:S13]  /*09e0*/  ISETP.NE.AND.EX P0, PT, RZ, UR5, PT, P0 ;  /* 0x00000005ff007c0c */ /* 0x000fda000bf05300 */
[----:B------:R-:W-:Y:S05]  /*09f0*/  @!P0 EXIT ;  /* 0x000000000000894d */ /* 0x000fea0003800000 */
[----:B-1----:R-:W-:-:S04]  /*0a00*/  SHF.R.S32.HI R17, RZ, 0x1, R17 ;  /* 0x00000001ff117819 */ /* 0x002fc80000011411 */
[----:B--23--:R-:W-:-:S04]  /*0a10*/  IADD3 R2, P0, PT, R17, UR4, RZ ;  /* 0x0000000411027c10 */ /* 0x00cfc8000ff1e0ff */
[----:B------:R-:W-:-:S05]  /*0a20*/  LEA.HI.X.SX32 R3, R17, UR5, 0x1, P0 ;  /* 0x0000000511037c11 */ /* 0x000fca00080f0eff */
[----:B------:R-:W-:Y:S01]  /*0a30*/  STG.E.U8 desc[UR8][R2.64], R0 ;  /* 0x0000000002007986 */ /* 0x000fe2000c101108 */
[----:B------:R-:W-:Y:S05]  /*0a40*/  EXIT ;  /* 0x000000000000794d */ /* 0x000fea0003800000 */
.L_x_32:
[----:B------:R-:W-:Y:S01]  /*0a50*/  BSSY B0, `(.L_x_49) ;  /* 0x0000007000007945 */ /* 0x000fe20003800000 */
[----:B------:R-:W-:-:S07]  /*0a60*/  IMAD.MOV.U32 R5, RZ, RZ, 0x1 ;  /* 0x00000001ff057424 */ /* 0x000fce00078e00ff */
.L_x_50:
[----:B------:R-:W-:Y:S05]  /*0a70*/  YIELD ;  /* 0x0000000000007946 */ /* 0x000fea0003800000 */
[----:B------:R-:W2:Y:S04]  /*0a80*/  ATOM.E.EXCH.STRONG.GPU PT, R0, desc[UR8][R2.64+-0x20], R5 ;  /* 0xffffe0050200798a */ /* 0x000ea8000c1ef108 */
[----:B--2---:R-:W-:Y:S01]  /*0a90*/  CCTL.IVALL ;  /* 0x00000000ff00798f */ /* 0x004fe20002000000 */
[----:B------:R-:W-:-:S13]  /*0aa0*/  ISETP.NE.AND P0, PT, R0, 0x1, PT ;  /* 0x000000010000780c */ /* 0x000fda0003f05270 */
[----:B------:R-:W-:Y:S05]  /*0ab0*/  @!P0 BRA `(.L_x_50) ;  /* 0xfffffffc00ec8947 */ /* 0x000fea000383ffff */
[----:B------:R-:W-:Y:S05]  /*0ac0*/  BSYNC B0 ;  /* 0x0000000000007941 */ /* 0x000fea0003800000 */
.L_x_49:
        /* <DEDUP_REMOVED lines=8> */
.L_x_56:
[----:B-----5:R-:W-:Y:S01]  /*0b50*/  ISETP.NE.U32.AND P0, PT, R4, RZ, PT ;  /* 0x000000ff0400720c */ /* 0x020fe20003f05070 */
[----:B------:R-:W-:Y:S01]  /*0b60*/  IMAD.MOV.U32 R0, RZ, RZ, R4 ;  /* 0x000000ffff007224 */ /* 0x000fe200078e0004 */
[----:B------:R-:W-:Y:S01]  /*0b70*/  PRMT R8, RZ, 0x7610, R8 ;  /* 0x00007610ff087816 */ /* 0x000fe20000000008 */
[----:B------:R-:W-:Y:S01]  /*0b80*/  IMAD.MOV.U32 R16, RZ, RZ, R5 ;  /* 0x000000ffff107224 */ /* 0x000fe200078e0005 */
[----:B------:R-:W-:Y:S01]  /*0b90*/  ISETP.NE.AND.EX P0, PT, R5, RZ, PT, P0 ;  /* 0x000000ff0500720c */ /* 0x000fe20003f05300 */
[----:B-1----:R-:W-:-:S12]  /*0ba0*/  IMAD.MOV.U32 R20, RZ, RZ, -0x1 ;  /* 0xffffffffff147424 */ /* 0x002fd800078e00ff */
[----:B------:R-:W-:Y:S05]  /*0bb0*/  @!P0 BREAK B0 ;  /* 0x0000000000008942 */ /* 0x000fea0003800000 */
[----:B--2---:R-:W-:Y:S05]  /*0bc0*/  @!P0 BRA `(.L_x_53) ;  /* 0x0000000400748947 */ /* 0x004fea0003800000 */
[----:B------:R-:W-:Y:S01]  /*0bd0*/  IMAD.MOV.U32 R20, RZ, RZ, R4 ;  /* 0x000000ffff147224 */ /* 0x000fe200078e0004 */
[----:B------:R-:W-:-:S05]  /*0be0*/  MOV R21, R5 ;  /* 0x0000000500157202 */ /* 0x000fca0000000f00 */
[----:B------:R1:W5:Y:S01]  /*0bf0*/  LD.E.64 R12, desc[UR8][R20.64+0x8] ;  /* 0x00000808140c7980 */ /* 0x000362000c101b00 */
[----:B------:R-:W-:Y:S01]  /*0c00*/  BSSY B2, `(.L_x_54) ;  /* 0x0000007000027945 */ /* 0x000fe20003800000 */
[----:B------:R-:W-:-:S07]  /*0c10*/  IMAD.MOV.U32 R23, RZ, RZ, 0x1 ;  /* 0x00000001ff177424 */ /* 0x000fce00078e00ff */
.L_x_55:
[----:B------:R-:W-:Y:S05]  /*0c20*/  YIELD ;  /* 0x0000000000007946 */ /* 0x000fea0003800000 */
[----:B------:R-:W2:Y:S04]  /*0c30*/  ATOM.E.EXCH.STRONG.GPU PT, R8, desc[UR8][R2.64+-0x20], R23 ;  /* 0xffffe0170208798a */ /* 0x000ea8000c1ef108 */
[----:B--2---:R-:W-:Y:S01]  /*0c40*/  CCTL.IVALL ;  /* 0x00000000ff00798f */ /* 0x004fe20002000000 */
[----:B------:R-:W-:-:S13]  /*0c50*/  ISETP.NE.AND P0, PT, R8, 0x1, PT ;  /* 0x000000010800780c */ /* 0x000fda0003f05270 */
[----:B------:R-:W-:Y:S05]  /*0c60*/  @!P0 BRA `(.L_x_55) ;  /* 0xfffffffc00ec8947 */ /* 0x000fea000383ffff */
[----:B------:R-:W-:Y:S05]  /*0c70*/  BSYNC B2 ;  /* 0x0000000000027941 */ /* 0x000fea0003800000 */
.L_x_54:
[----:B------:R-:W2:Y:S02]  /*0c80*/  LDC.64 R18, c[0x0][0x380] ;  /* 0x0000e000ff127b82 */ /* 0x000ea40000000a00 */
[----:B--2---:R-:W2:Y:S02]  /*0c90*/  LDG.E.128 R8, desc[UR8][R18.64+0x10] ;  /* 0x0000100812087981 */ /* 0x004ea4000c1e1d00 */
[----:B--2---:R-:W-:Y:S01]  /*0ca0*/  LOP3.LUT R15, R4, R8, RZ, 0x3c, !PT ;  /* 0x00000008040f7212 */ /* 0x004fe200078e3cff */
[--C-:B------:R-:W-:Y:S01]  /*0cb0*/  IMAD.MOV.U32 R22, RZ, RZ, R10.reuse ;  /* 0x000000ffff167224 */ /* 0x100fe200078e000a */
[----:B------:R-:W-:Y:S01]  /*0cc0*/  LOP3.LUT R5, R5, R9, RZ, 0x3c, !PT ;  /* 0x0000000905057212 */ /* 0x000fe200078e3cff */
[--C-:B------:R-:W-:Y:S01]  /*0cd0*/  IMAD.MOV.U32 R27, RZ, RZ, R11.reuse ;  /* 0x000000ffff1b7224 */ /* 0x100fe200078e000b */
[----:B------:R-:W-:Y:S01]  /*0ce0*/  LOP3.LUT R15, R15, R6, R10, 0xf6, !PT ;  /* 0x000000060f0f7212 */ /* 0x000fe200078ef60a */
[----:B------:R-:W-:Y:S01]  /*0cf0*/  IMAD.MOV.U32 R4, RZ, RZ, R8 ;  /* 0x000000ffff047224 */ /* 0x000fe200078e0008 */
[----:B------:R-:W-:-:S02]  /*0d00*/  LOP3.LUT R5, R5, R7, R11, 0xf6, !PT ;  /* 0x0000000705057212 */ /* 0x000fc400078ef60b */
[----:B------:R-:W-:-:S04]  /*0d10*/  ISETP.NE.U32.AND P0, PT, R15, RZ, PT ;  /* 0x000000ff0f00720c */ /* 0x000fc80003f05070 */
[----:B------:R-:W-:Y:S01]  /*0d20*/  ISETP.NE.AND.EX P0, PT, R5, RZ, PT, P0 ;  /* 0x000000ff0500720c */ /* 0x000fe20003f05300 */
[----:B------:R-:W-:-:S12]  /*0d30*/  IMAD.MOV.U32 R5, RZ, RZ, R9 ;  /* 0x000000ffff057224 */ /* 0x000fd800078e0009 */
[----:B------:R-:W-:Y:S01]  /*0d40*/  @!P0 IMAD.MOV.U32 R14, RZ, RZ, R6 ;  /* 0x000000ffff0e8224 */ /* 0x000fe200078e0006 */
[----:B------:R-:W-:Y:S01]  /*0d50*/  @!P0 MOV R22, R6 ;  /* 0x0000000600168202 */ /* 0x000fe20000000f00 */
[--C-:B------:R-:W-:Y:S02]  /*0d60*/  @!P0 IMAD.MOV.U32 R15, RZ, RZ, R7.reuse ;  /* 0x000000ffff0f8224 */ /* 0x100fe400078e0007 */
[----:B------:R-:W-:Y:S02]  /*0d70*/  @!P0 IMAD.MOV.U32 R27, RZ, RZ, R7 ;  /* 0x000000ffff1b8224 */ /* 0x000fe400078e0007 */
[----:B------:R-:W-:Y:S01]  /*0d80*/  @!P0 IMAD.MOV.U32 R4, RZ, RZ, R20 ;  /* 0x000000ffff048224 */ /* 0x000fe200078e0014 */
[----:B-----5:R2:W-:Y:S01]  /*0d90*/  @!P0 STG.E.128 desc[UR8][R18.64+0x10], R12 ;  /* 0x0000100c12008986 */ /* 0x0205e2000c101d08 */
[----:B------:R-:W-:Y:S02]  /*0da0*/  @!P0 IMAD.MOV.U32 R5, RZ, RZ, R21 ;  /* 0x000000ffff058224 */ /* 0x000fe400078e0015 */
[----:B------:R-:W-:Y:S01]  /*0db0*/  IMAD.MOV.U32 R6, RZ, RZ, R22 ;  /* 0x000000ffff067224 */ /* 0x000fe200078e0016 */
[----:B------:R-:W-:Y:S06]  /*0dc0*/  MEMBAR.ALL.GPU ;  /* 0x0000000000007992 */ /* 0x000fec000000a000 */
[----:B------:R-:W-:-:S00]  /*0dd0*/  ERRBAR ;  /* 0x00000000000079ab */ /* 0x000fc00000000000 */
[----:B------:R-:W-:Y:S06]  /*0de0*/  CGAERRBAR ;  /* 0x00000000000075ab */ /* 0x000fec0000000000 */
[----:B------:R2:W-:Y:S01]  /*0df0*/  ST.E.STRONG.GPU desc[UR8][R2.64+-0x20], RZ ;  /* 0xffffe0ff02007985 */ /* 0x0005e2000c10f908 */
[----:B------:R-:W-:Y:S01]  /*0e00*/  IMAD.MOV.U32 R7, RZ, RZ, R27 ;  /* 0x000000ffff077224 */ /* 0x000fe200078e001b */
[----:B------:R-:W-:Y:S06]  /*0e10*/  @P0 BRA `(.L_x_56) ;  /* 0xfffffffc004c0947 */ /* 0x000fec000383ffff */
[----:B------:R-:W-:Y:S05]  /*0e20*/  BSYNC B0 ;  /* 0x0000000000007941 */ /* 0x000fea0003800000 */
.L_x_52:
[----:B-1----:R1:W5:Y:S01]  /*0e30*/  LD.E R20, desc[UR8][R4.64] ;  /* 0x0000000804147980 */ /* 0x002362000c101900 */
[----:B------:R-:W-:Y:S01]  /*0e40*/  BSSY B2, `(.L_x_57) ;  /* 0x0000006000027945 */ /* 0x000fe20003800000 */
.L_x_58:
[----:B------:R-:W-:Y:S05]  /*0e50*/  YIELD ;  /* 0x0000000000007946 */ /* 0x000fea0003800000 */
[----:B------:R-:W3:Y:S04]  /*0e60*/  ATOM.E.EXCH.STRONG.GPU PT, R6, desc[UR8][R2.64], R23 ;  /* 0x800000170206798a */ /* 0x000ee8000c1ef108 */
[----:B---3--:R-:W-:Y:S01]  /*0e70*/  CCTL.IVALL ;  /* 0x00000000ff00798f */ /* 0x008fe20002000000 */
[----:B------:R-:W-:-:S13]  /*0e80*/  ISETP.NE.AND P0, PT, R6, 0x1, PT ;  /* 0x000000010600780c */ /* 0x000fda0003f05270 */
[----:B------:R-:W-:Y:S05]  /*0e90*/  @!P0 BRA `(.L_x_58) ;  /* 0xfffffffc00ec8947 */ /* 0x000fea000383ffff */
[----:B------:R-:W-:Y:S05]  /*0ea0*/  BSYNC B2 ;  /* 0x0000000000027941 */ /* 0x000fea0003800000 */
.L_x_57:
[----:B------:R-:W3:Y:S01]  /*0eb0*/  LDG.E.128 R8, desc[UR8][R18.64+0x30] ;  /* 0x0000300812087981 */ /* 0x000ee2000c1e1d00 */
[----:B------:R-:W-:Y:S01]  /*0ec0*/  IADD3 R6, P0, PT, R22, 0x1, RZ ;  /* 0x0000000116067810 */ /* 0x000fe20007f1e0ff */
[----:B------:R-:W-:Y:S01]  /*0ed0*/  BSSY B2, `(.L_x_59) ;  /* 0x000002b000027945 */ /* 0x000fe20003800000 */
[----:B------:R-:W-:Y:S06]  /*0ee0*/  MEMBAR.ALL.GPU ;  /* 0x0000000000007992 */ /* 0x000fec000000a000 */
[----:B------:R-:W-:-:S00]  /*0ef0*/  ERRBAR ;  /* 0x00000000000079ab */ /* 0x000fc00000000000 */
[----:B------:R-:W-:Y:S06]  /*0f00*/  CGAERRBAR ;  /* 0x00000000000075ab */ /* 0x000fec0000000000 */
[----:B------:R4:W-:Y:S01]  /*0f10*/  ST.E.STRONG.GPU desc[UR8][R2.64], RZ ;  /* 0x000000ff02007985 */ /* 0x0009e2000c10f908 */
[----:B------:R-:W-:Y:S01]  /*0f20*/  IADD3.X R7, PT, PT, RZ, R27, RZ, P0, !PT ;  /* 0x0000001bff077210 */ /* 0x000fe200007fe4ff */
[----:B---3--:R-:W-:Y:S02]  /*0f30*/  IMAD.MOV.U32 R23, RZ, RZ, R10 ;  /* 0x000000ffff177224 */ /* 0x008fe400078e000a */
[----:B----4-:R-:W-:-:S07]  /*0f40*/  IMAD.MOV.U32 R25, RZ, RZ, R11 ;  /* 0x000000ffff197224 */ /* 0x010fce00078e000b */
.L_x_62:
[----:B---3--:R-:W-:Y:S01]  /*0f50*/  IMAD.MOV.U32 R10, RZ, RZ, R8 ;  /* 0x000000ffff0a7224 */ /* 0x008fe200078e0008 */
[----:B------:R-:W-:Y:S01]  /*0f60*/  BSSY B3, `(.L_x_60) ;  /* 0x000000b000037945 */ /* 0x000fe20003800000 */
[----:B------:R-:W-:Y:S02]  /*0f70*/  IMAD.MOV.U32 R11, RZ, RZ, R9 ;  /* 0x000000ffff0b7224 */ /* 0x000fe400078e0009 */
[----:B------:R-:W-:Y:S02]  /*0f80*/  IMAD.MOV.U32 R21, RZ, RZ, R23 ;  /* 0x000000ffff157224 */ /* 0x000fe400078e0017 */
[----:B------:R-:W-:Y:S01]  /*0f90*/  IMAD.MOV.U32 R22, RZ, RZ, R25 ;  /* 0x000000ffff167224 */ /* 0x000fe200078e0019 */
[----:B------:R3:W-:Y:S01]  /*0fa0*/  ST.E.64 desc[UR8][R4.64+0x8], R10 ;  /* 0x0000080a04007985 */ /* 0x0007e2000c101b08 */
[----:B--2-4-:R-:W-:-:S07]  /*0fb0*/  IMAD.MOV.U32 R13, RZ, RZ, 0x1 ;  /* 0x00000001ff0d7424 */ /* 0x014fce00078e00ff */
.L_x_61:
[----:B------:R-:W-:Y:S05]  /*0fc0*/  YIELD ;  /* 0x0000000000007946 */ /* 0x000fea0003800000 */
[----:B------:R-:W2:Y:S04]  /*0fd0*/  ATOM.E.EXCH.STRONG.GPU PT, R12, desc[UR8][R2.64], R13 ;  /* 0x8000000d020c798a */ /* 0x000ea8000c1ef108 */
[----:B--2---:R-:W-:Y:S01]  /*0fe0*/  CCTL.IVALL ;  /* 0x00000000ff00798f */ /* 0x004fe20002000000 */
[----:B------:R-:W-:-:S13]  /*0ff0*/  ISETP.NE.AND P0, PT, R12, 0x1, PT ;  /* 0x000000010c00780c */ /* 0x000fda0003f05270 */
[----:B------:R-:W-:Y:S05]  /*1000*/  @!P0 BRA `(.L_x_61) ;  /* 0xfffffffc00ec8947 */ /* 0x000fea000383ffff */
[----:B------:R-:W-:Y:S05]  /*1010*/  BSYNC B3 ;  /* 0x0000000000037941 */ /* 0x000fea0003800000 */
.L_x_60:
[----:B------:R-:W2:Y:S02]  /*1020*/  LDC.64 R18, c[0x0][0x380] ;  /* 0x0000e000ff127b82 */ /* 0x000ea40000000a00 */
[----:B--2---:R-:W2:Y:S02]  /*1030*/  LDG.E.128 R12, desc[UR8][R18.64+0x30] ;  /* 0x00003008120c7981 */ /* 0x004ea4000c1e1d00 */
[----:B--2---:R-:W-:Y:S02]  /*1040*/  LOP3.LUT R8, R8, R12, RZ, 0x3c, !PT ;  /* 0x0000000c08087212 */ /* 0x004fe400078e3cff */
        /* <DEDUP_REMOVED lines=10> */
[----:B------:R-:W-:Y:S02]  /*10f0*/  @!P0 IMAD.MOV.U32 R23, RZ, RZ, R21 ;  /* 0x000000ffff178224 */ /* 0x000fe400078e0015 */
        /* <DEDUP_REMOVED lines=9> */
.L_x_59:
[----:B------:R-:W-:-:S07]  /*1190*/  IMAD.MOV.U32 R8, RZ, RZ, 0x1 ;  /* 0x00000001ff087424 */ /* 0x000fce00078e00ff */
.L_x_53:
[----:B------:R-:W-:Y:S05]  /*11a0*/  BSYNC B1 ;  /* 0x0000000000017941 */ /* 0x000fea0003800000 */
.L_x_51:
[----:B------:R-:W2:Y:S01]  /*11b0*/  LDCU.64 UR4, c[0x0][0x398] ;  /* 0x00007300ff0477ac */ /* 0x000ea20008000a00 */
[----:B------:R-:W-:Y:S01]  /*11c0*/  ISETP.NE.U32.AND P1, PT, R0, RZ, PT ;  /* 0x000000ff0000720c */ /* 0x000fe20003f25070 */
[----:B------:R-:W0:Y:S03]  /*11d0*/  LDCU.64 UR6, c[0x0][0x3a0] ;  /* 0x00007400ff0677ac */ /* 0x000e260008000a00 */
[----:B------:R-:W-:Y:S02]  /*11e0*/  ISETP.NE.AND.EX P3, PT, R16, RZ, PT, P1 ;  /* 0x000000ff1000720c */ /* 0x000fe40003f65310 */
[----:B--2---:R-:W-:-:S04]  /*11f0*/  ISETP.NE.U32.AND P0, PT, RZ, UR4, PT ;  /* 0x00000004ff007c0c */ /* 0x004fc8000bf05070 */
[----:B------:R-:W-:Y:S02]  /*1200*/  ISETP.NE.AND.EX P0, PT, RZ, UR5, PT, P0 ;  /* 0x00000005ff007c0c */ /* 0x000fe4000bf05300 */
[----:B0-----:R-:W-:-:S04]  /*1210*/  ISETP.EQ.U32.AND P1, PT, RZ, UR6, PT ;  /* 0x00000006ff007c0c */ /* 0x001fc8000bf22070 */
[----:B------:R-:W-:-:S07]  /*1220*/  ISETP.EQ.OR.EX P1, PT, RZ, UR7, !P3, P1 ;  /* 0x00000007ff007c0c */ /* 0x000fce000df22710 */
[----:B----4-:R-:W-:-:S04]  /*1230*/  @P0 LEA.HI R2, R17, R17, RZ, 0x1 ;  /* 0x0000001111020211 */ /* 0x010fc800078f08ff */
[----:B------:R-:W-:-:S04]  /*1240*/  @P0 SHF.R.S32.HI R0, RZ, 0x1, R2 ;  /* 0x00000001ff000819 */ /* 0x000fc80000011402 */
[----:B------:R-:W-:-:S04]  /*1250*/  @P0 IADD3 R2, P2, PT, R0, UR4, RZ ;  /* 0x0000000400020c10 */ /* 0x000fc8000ff5e0ff */
[----:B------:R-:W-:-:S05]  /*1260*/  @P0 LEA.HI.X.SX32 R3, R0, UR5, 0x1, P2 ;  /* 0x0000000500030c11 */ /* 0x000fca00090f0eff */
[----:B------:R0:W-:Y:S01]  /*1270*/  @P0 STG.E.U8 desc[UR8][R2.64], R8 ;  /* 0x0000000802000986 */ /* 0x0001e2000c101108 */
[----:B------:R-:W-:Y:S05]  /*1280*/  @P1 EXIT ;  /* 0x000000000000194d */ /* 0x000fea0003800000 */
[----:B0-----:R-:W0:Y:S01]  /*1290*/  LDC.64 R2, c[0x0][0x3a0] ;  /* 0x0000e800ff027b82 */ /* 0x001e220000000a00 */
[----:B------:R-:W-:-:S04]  /*12a0*/  LEA.HI R17, R17, R17, RZ, 0x1 ;  /* 0x0000001111117211 */ /* 0x000fc800078f08ff */
[----:B------:R-:W-:-:S05]  /*12b0*/  SHF.R.S32.HI R17, RZ, 0x1, R17 ;  /* 0x00000001ff117819 */ /* 0x000fca0000011411 */
[----:B0-----:R-:W-:-:S05]  /*12c0*/  IMAD.WIDE R2, R17, 0x4, R2 ;  /* 0x0000000411027825 */ /* 0x001fca00078e0202 */
[----:B-----5:R-:W-:Y:S01]  /*12d0*/  STG.E desc[UR8][R2.64], R20 ;  /* 0x0000001402007986 */ /* 0x020fe2000c101908 */
[----:B------:R-:W-:Y:S05]  /*12e0*/  EXIT ;  /* 0x000000000000794d */ /* 0x000fea0003800000 */
.L_x_63:
        /* <DEDUP_REMOVED lines=9> */
.L_x_65:


//--------------------- .nv.shared.reserved.0     --------------------------
	.section	.nv.shared.reserved.0,"aw",@nobits
	.weak		__nv_reservedSMEM_offset_0_alias
	.size		__nv_reservedSMEM_offset_0_alias, 0, 64
	.other		__nv_reservedSMEM_offset_0_alias,@"STO_CUDA_RESERVED_SHARED STV_DEFAULT"
__nv_reservedSMEM_offset_0_alias:
	.zero		0
	.zero		64


//--------------------- .nv.constant0._Z16reporting_kernelP5StackiiiPiS1_PbS1_ --------------------------
	.section	.nv.constant0._Z16reporting_kernelP5StackiiiPiS1_PbS1_,"a",@progbits
	.sectionflags	@""
	.align	4
.nv.constant0._Z16reporting_kernelP5StackiiiPiS1_PbS1_:
	.zero		952


//--------------------- .nv.constant0._Z17stack_test_kernelP5StackiPbS1_Pi --------------------------
	.section	.nv.constant0._Z17stack_test_kernelP5StackiPbS1_Pi,"a",@progbits
	.sectionflags	@""
	.align	4
.nv.constant0._Z17stack_test_kernelP5StackiPbS1_Pi:
	.zero		936


//--------------------- SYMBOLS --------------------------

	.type		.nv.reservedSmem.offset0,@object
	.size		.nv.reservedSmem.offset0,0x4
